//
// Generated by NVIDIA NVVM Compiler
//
// Compiler Build ID: CL-36424714
// Cuda compilation tools, release 13.0, V13.0.88
// Based on NVVM 20.0.0
//

.version 9.0
.target sm_100
.address_size 64

	// .globl	_Z25haversine_distance_kerneliPKdS0_S0_S0_Pd
.func  (.param .align 16 .b8 func_retval0[16]) __internal_trig_reduction_slowpathd
(
	.param .b64 __internal_trig_reduction_slowpathd_param_0
)
;
.global .align 8 .b8 __cudart_i2opi_d[144] = {8, 93, 141, 31, 177, 95, 251, 107, 234, 146, 82, 138, 247, 57, 7, 61, 123, 241, 229, 235, 199, 186, 39, 117, 45, 234, 95, 158, 102, 63, 70, 79, 183, 9, 203, 39, 207, 126, 54, 109, 31, 109, 10, 90, 139, 17, 47, 239, 15, 152, 5, 222, 255, 151, 248, 31, 59, 40, 249, 189, 139, 95, 132, 156, 244, 57, 83, 131, 57, 214, 145, 57, 65, 126, 95, 180, 38, 112, 156, 233, 132, 68, 187, 46, 245, 53, 130, 232, 62, 167, 41, 177, 28, 235, 29, 254, 28, 146, 209, 9, 234, 46, 73, 6, 224, 210, 77, 66, 58, 110, 36, 183, 97, 197, 187, 222, 171, 99, 81, 254, 65, 144, 67, 60, 153, 149, 98, 219, 192, 221, 52, 245, 209, 87, 39, 252, 41, 21, 68, 78, 110, 131, 249, 162};
.global .align 16 .b8 __cudart_sin_cos_coeffs[128] = {70, 210, 176, 44, 241, 229, 90, 190, 146, 227, 172, 105, 227, 29, 199, 62, 161, 98, 219, 25, 160, 1, 42, 191, 24, 8, 17, 17, 17, 17, 129, 63, 84, 85, 85, 85, 85, 85, 197, 191, 0, 0, 0, 0, 0, 0, 0, 0, 0, 0, 0, 0, 0, 0, 0, 0, 100, 129, 253, 32, 131, 255, 168, 189, 40, 133, 239, 193, 167, 238, 33, 62, 217, 230, 6, 142, 79, 126, 146, 190, 233, 188, 221, 25, 160, 1, 250, 62, 71, 93, 193, 22, 108, 193, 86, 191, 81, 85, 85, 85, 85, 85, 165, 63, 0, 0, 0, 0, 0, 0, 224, 191, 0, 0, 0, 0, 0, 0, 240, 63};

.visible .entry _Z25haversine_distance_kerneliPKdS0_S0_S0_Pd(
	.param .u32 _Z25haversine_distance_kerneliPKdS0_S0_S0_Pd_param_0,
	.param .u64 .ptr .align 1 _Z25haversine_distance_kerneliPKdS0_S0_S0_Pd_param_1,
	.param .u64 .ptr .align 1 _Z25haversine_distance_kerneliPKdS0_S0_S0_Pd_param_2,
	.param .u64 .ptr .align 1 _Z25haversine_distance_kerneliPKdS0_S0_S0_Pd_param_3,
	.param .u64 .ptr .align 1 _Z25haversine_distance_kerneliPKdS0_S0_S0_Pd_param_4,
	.param .u64 .ptr .align 1 _Z25haversine_distance_kerneliPKdS0_S0_S0_Pd_param_5
)
{
	.reg .pred 	%p<27>;
	.reg .b32 	%r<52>;
	.reg .b64 	%rd<34>;
	.reg .b64 	%fd<201>;

	ld.param.u32 	%r18, [_Z25haversine_distance_kerneliPKdS0_S0_S0_Pd_param_0];
	ld.param.u64 	%rd1, [_Z25haversine_distance_kerneliPKdS0_S0_S0_Pd_param_1];
	ld.param.u64 	%rd2, [_Z25haversine_distance_kerneliPKdS0_S0_S0_Pd_param_2];
	ld.param.u64 	%rd3, [_Z25haversine_distance_kerneliPKdS0_S0_S0_Pd_param_3];
	ld.param.u64 	%rd4, [_Z25haversine_distance_kerneliPKdS0_S0_S0_Pd_param_4];
	ld.param.u64 	%rd5, [_Z25haversine_distance_kerneliPKdS0_S0_S0_Pd_param_5];
	mov.u32 	%r19, %ctaid.x;
	mov.u32 	%r20, %ntid.x;
	mov.u32 	%r21, %tid.x;
	mad.lo.s32 	%r1, %r19, %r20, %r21;
	setp.ge.s32 	%p1, %r1, %r18;
	@%p1 bra 	$L__BB0_26;
	cvta.to.global.u64 	%rd6, %rd1;
	cvta.to.global.u64 	%rd7, %rd3;
	cvta.to.global.u64 	%rd8, %rd2;
	cvta.to.global.u64 	%rd9, %rd4;
	mul.wide.s32 	%rd10, %r1, 8;
	add.s64 	%rd11, %rd6, %rd10;
	ld.global.f64 	%fd43, [%rd11];
	mul.f64 	%fd44, %fd43, 0d400921FB54442D18;
	div.rn.f64 	%fd1, %fd44, 0d4066800000000000;
	add.s64 	%rd12, %rd7, %rd10;
	ld.global.f64 	%fd45, [%rd12];
	mul.f64 	%fd46, %fd45, 0d400921FB54442D18;
	div.rn.f64 	%fd2, %fd46, 0d4066800000000000;
	add.s64 	%rd13, %rd8, %rd10;
	ld.global.f64 	%fd47, [%rd13];
	mul.f64 	%fd48, %fd47, 0d400921FB54442D18;
	div.rn.f64 	%fd49, %fd48, 0d4066800000000000;
	add.s64 	%rd14, %rd9, %rd10;
	ld.global.f64 	%fd50, [%rd14];
	mul.f64 	%fd51, %fd50, 0d400921FB54442D18;
	div.rn.f64 	%fd52, %fd51, 0d4066800000000000;
	sub.f64 	%fd53, %fd2, %fd1;
	sub.f64 	%fd3, %fd52, %fd49;
	mul.f64 	%fd4, %fd53, 0d3FE0000000000000;
	abs.f64 	%fd5, %fd4;
	setp.neu.f64 	%p2, %fd5, 0d7FF0000000000000;
	@%p2 bra 	$L__BB0_3;
	mov.f64 	%fd59, 0d0000000000000000;
	mul.rn.f64 	%fd193, %fd4, %fd59;
	mov.b32 	%r46, 0;
	bra.uni 	$L__BB0_5;
$L__BB0_3:
	mul.f64 	%fd54, %fd4, 0d3FE45F306DC9C883;
	cvt.rni.s32.f64 	%r46, %fd54;
	cvt.rn.f64.s32 	%fd55, %r46;
	fma.rn.f64 	%fd56, %fd55, 0dBFF921FB54442D18, %fd4;
	fma.rn.f64 	%fd57, %fd55, 0dBC91A62633145C00, %fd56;
	fma.rn.f64 	%fd193, %fd55, 0dB97B839A252049C0, %fd57;
	setp.ltu.f64 	%p3, %fd5, 0d41E0000000000000;
	@%p3 bra 	$L__BB0_5;
	{ // callseq 0, 0
	.param .b64 param0;
	st.param.f64 	[param0], %fd4;
	.param .align 16 .b8 retval0[16];
	call.uni (retval0), 
	__internal_trig_reduction_slowpathd, 
	(
	param0
	);
	ld.param.f64 	%fd193, [retval0];
	ld.param.b32 	%r46, [retval0+8];
	} // callseq 0
$L__BB0_5:
	shl.b32 	%r24, %r46, 6;
	cvt.u64.u32 	%rd15, %r24;
	and.b64  	%rd16, %rd15, 64;
	mov.u64 	%rd17, __cudart_sin_cos_coeffs;
	add.s64 	%rd18, %rd17, %rd16;
	mul.rn.f64 	%fd60, %fd193, %fd193;
	and.b32  	%r25, %r46, 1;
	setp.eq.b32 	%p4, %r25, 1;
	selp.f64 	%fd61, 0dBDA8FF8320FD8164, 0d3DE5DB65F9785EBA, %p4;
	ld.global.nc.v2.f64 	{%fd62, %fd63}, [%rd18];
	fma.rn.f64 	%fd64, %fd61, %fd60, %fd62;
	fma.rn.f64 	%fd65, %fd64, %fd60, %fd63;
	ld.global.nc.v2.f64 	{%fd66, %fd67}, [%rd18+16];
	fma.rn.f64 	%fd68, %fd65, %fd60, %fd66;
	fma.rn.f64 	%fd69, %fd68, %fd60, %fd67;
	ld.global.nc.v2.f64 	{%fd70, %fd71}, [%rd18+32];
	fma.rn.f64 	%fd72, %fd69, %fd60, %fd70;
	fma.rn.f64 	%fd73, %fd72, %fd60, %fd71;
	fma.rn.f64 	%fd74, %fd73, %fd193, %fd193;
	fma.rn.f64 	%fd75, %fd73, %fd60, 0d3FF0000000000000;
	selp.f64 	%fd76, %fd75, %fd74, %p4;
	and.b32  	%r26, %r46, 2;
	setp.eq.s32 	%p5, %r26, 0;
	mov.f64 	%fd77, 0d0000000000000000;
	sub.f64 	%fd78, %fd77, %fd76;
	selp.f64 	%fd10, %fd76, %fd78, %p5;
	abs.f64 	%fd11, %fd1;
	setp.neu.f64 	%p6, %fd11, 0d7FF0000000000000;
	@%p6 bra 	$L__BB0_7;
	mov.f64 	%fd84, 0d0000000000000000;
	mul.rn.f64 	%fd195, %fd1, %fd84;
	mov.b32 	%r48, 1;
	bra.uni 	$L__BB0_10;
$L__BB0_7:
	mul.f64 	%fd79, %fd1, 0d3FE45F306DC9C883;
	cvt.rni.s32.f64 	%r47, %fd79;
	cvt.rn.f64.s32 	%fd80, %r47;
	fma.rn.f64 	%fd81, %fd80, 0dBFF921FB54442D18, %fd1;
	fma.rn.f64 	%fd82, %fd80, 0dBC91A62633145C00, %fd81;
	fma.rn.f64 	%fd195, %fd80, 0dB97B839A252049C0, %fd82;
	setp.ltu.f64 	%p7, %fd11, 0d41E0000000000000;
	@%p7 bra 	$L__BB0_9;
	{ // callseq 1, 0
	.param .b64 param0;
	st.param.f64 	[param0], %fd1;
	.param .align 16 .b8 retval0[16];
	call.uni (retval0), 
	__internal_trig_reduction_slowpathd, 
	(
	param0
	);
	ld.param.f64 	%fd195, [retval0];
	ld.param.b32 	%r47, [retval0+8];
	} // callseq 1
$L__BB0_9:
	add.s32 	%r48, %r47, 1;
$L__BB0_10:
	shl.b32 	%r29, %r48, 6;
	cvt.u64.u32 	%rd19, %r29;
	and.b64  	%rd20, %rd19, 64;
	add.s64 	%rd22, %rd17, %rd20;
	mul.rn.f64 	%fd85, %fd195, %fd195;
	and.b32  	%r30, %r48, 1;
	setp.eq.b32 	%p8, %r30, 1;
	selp.f64 	%fd86, 0dBDA8FF8320FD8164, 0d3DE5DB65F9785EBA, %p8;
	ld.global.nc.v2.f64 	{%fd87, %fd88}, [%rd22];
	fma.rn.f64 	%fd89, %fd86, %fd85, %fd87;
	fma.rn.f64 	%fd90, %fd89, %fd85, %fd88;
	ld.global.nc.v2.f64 	{%fd91, %fd92}, [%rd22+16];
	fma.rn.f64 	%fd93, %fd90, %fd85, %fd91;
	fma.rn.f64 	%fd94, %fd93, %fd85, %fd92;
	ld.global.nc.v2.f64 	{%fd95, %fd96}, [%rd22+32];
	fma.rn.f64 	%fd97, %fd94, %fd85, %fd95;
	fma.rn.f64 	%fd98, %fd97, %fd85, %fd96;
	fma.rn.f64 	%fd99, %fd98, %fd195, %fd195;
	fma.rn.f64 	%fd100, %fd98, %fd85, 0d3FF0000000000000;
	selp.f64 	%fd101, %fd100, %fd99, %p8;
	and.b32  	%r31, %r48, 2;
	setp.eq.s32 	%p9, %r31, 0;
	mov.f64 	%fd102, 0d0000000000000000;
	sub.f64 	%fd103, %fd102, %fd101;
	selp.f64 	%fd17, %fd101, %fd103, %p9;
	abs.f64 	%fd18, %fd2;
	setp.neu.f64 	%p10, %fd18, 0d7FF0000000000000;
	@%p10 bra 	$L__BB0_12;
	mov.f64 	%fd109, 0d0000000000000000;
	mul.rn.f64 	%fd197, %fd2, %fd109;
	mov.b32 	%r50, 1;
	bra.uni 	$L__BB0_15;
$L__BB0_12:
	mul.f64 	%fd104, %fd2, 0d3FE45F306DC9C883;
	cvt.rni.s32.f64 	%r49, %fd104;
	cvt.rn.f64.s32 	%fd105, %r49;
	fma.rn.f64 	%fd106, %fd105, 0dBFF921FB54442D18, %fd2;
	fma.rn.f64 	%fd107, %fd105, 0dBC91A62633145C00, %fd106;
	fma.rn.f64 	%fd197, %fd105, 0dB97B839A252049C0, %fd107;
	setp.ltu.f64 	%p11, %fd18, 0d41E0000000000000;
	@%p11 bra 	$L__BB0_14;
	{ // callseq 2, 0
	.param .b64 param0;
	st.param.f64 	[param0], %fd2;
	.param .align 16 .b8 retval0[16];
	call.uni (retval0), 
	__internal_trig_reduction_slowpathd, 
	(
	param0
	);
	ld.param.f64 	%fd197, [retval0];
	ld.param.b32 	%r49, [retval0+8];
	} // callseq 2
$L__BB0_14:
	add.s32 	%r50, %r49, 1;
$L__BB0_15:
	shl.b32 	%r34, %r50, 6;
	cvt.u64.u32 	%rd23, %r34;
	and.b64  	%rd24, %rd23, 64;
	add.s64 	%rd26, %rd17, %rd24;
	mul.rn.f64 	%fd110, %fd197, %fd197;
	and.b32  	%r35, %r50, 1;
	setp.eq.b32 	%p12, %r35, 1;
	selp.f64 	%fd111, 0dBDA8FF8320FD8164, 0d3DE5DB65F9785EBA, %p12;
	ld.global.nc.v2.f64 	{%fd112, %fd113}, [%rd26];
	fma.rn.f64 	%fd114, %fd111, %fd110, %fd112;
	fma.rn.f64 	%fd115, %fd114, %fd110, %fd113;
	ld.global.nc.v2.f64 	{%fd116, %fd117}, [%rd26+16];
	fma.rn.f64 	%fd118, %fd115, %fd110, %fd116;
	fma.rn.f64 	%fd119, %fd118, %fd110, %fd117;
	ld.global.nc.v2.f64 	{%fd120, %fd121}, [%rd26+32];
	fma.rn.f64 	%fd122, %fd119, %fd110, %fd120;
	fma.rn.f64 	%fd123, %fd122, %fd110, %fd121;
	fma.rn.f64 	%fd124, %fd123, %fd197, %fd197;
	fma.rn.f64 	%fd125, %fd123, %fd110, 0d3FF0000000000000;
	selp.f64 	%fd126, %fd125, %fd124, %p12;
	and.b32  	%r36, %r50, 2;
	setp.eq.s32 	%p13, %r36, 0;
	mov.f64 	%fd127, 0d0000000000000000;
	sub.f64 	%fd128, %fd127, %fd126;
	selp.f64 	%fd129, %fd126, %fd128, %p13;
	mul.f64 	%fd24, %fd17, %fd129;
	mul.f64 	%fd25, %fd3, 0d3FE0000000000000;
	abs.f64 	%fd26, %fd25;
	setp.neu.f64 	%p14, %fd26, 0d7FF0000000000000;
	@%p14 bra 	$L__BB0_17;
	mov.f64 	%fd135, 0d0000000000000000;
	mul.rn.f64 	%fd198, %fd25, %fd135;
	mov.b32 	%r51, 0;
	bra.uni 	$L__BB0_19;
$L__BB0_17:
	mul.f64 	%fd130, %fd25, 0d3FE45F306DC9C883;
	cvt.rni.s32.f64 	%r51, %fd130;
	cvt.rn.f64.s32 	%fd131, %r51;
	fma.rn.f64 	%fd132, %fd131, 0dBFF921FB54442D18, %fd25;
	fma.rn.f64 	%fd133, %fd131, 0dBC91A62633145C00, %fd132;
	fma.rn.f64 	%fd198, %fd131, 0dB97B839A252049C0, %fd133;
	setp.ltu.f64 	%p15, %fd26, 0d41E0000000000000;
	@%p15 bra 	$L__BB0_19;
	{ // callseq 3, 0
	.param .b64 param0;
	st.param.f64 	[param0], %fd25;
	.param .align 16 .b8 retval0[16];
	call.uni (retval0), 
	__internal_trig_reduction_slowpathd, 
	(
	param0
	);
	ld.param.f64 	%fd198, [retval0];
	ld.param.b32 	%r51, [retval0+8];
	} // callseq 3
$L__BB0_19:
	shl.b32 	%r39, %r51, 6;
	cvt.u64.u32 	%rd27, %r39;
	and.b64  	%rd28, %rd27, 64;
	add.s64 	%rd30, %rd17, %rd28;
	mul.rn.f64 	%fd136, %fd198, %fd198;
	and.b32  	%r40, %r51, 1;
	setp.eq.b32 	%p16, %r40, 1;
	selp.f64 	%fd137, 0dBDA8FF8320FD8164, 0d3DE5DB65F9785EBA, %p16;
	ld.global.nc.v2.f64 	{%fd138, %fd139}, [%rd30];
	fma.rn.f64 	%fd140, %fd137, %fd136, %fd138;
	fma.rn.f64 	%fd141, %fd140, %fd136, %fd139;
	ld.global.nc.v2.f64 	{%fd142, %fd143}, [%rd30+16];
	fma.rn.f64 	%fd144, %fd141, %fd136, %fd142;
	fma.rn.f64 	%fd145, %fd144, %fd136, %fd143;
	ld.global.nc.v2.f64 	{%fd146, %fd147}, [%rd30+32];
	fma.rn.f64 	%fd148, %fd145, %fd136, %fd146;
	fma.rn.f64 	%fd149, %fd148, %fd136, %fd147;
	fma.rn.f64 	%fd150, %fd149, %fd198, %fd198;
	fma.rn.f64 	%fd151, %fd149, %fd136, 0d3FF0000000000000;
	selp.f64 	%fd152, %fd151, %fd150, %p16;
	and.b32  	%r41, %r51, 2;
	setp.eq.s32 	%p17, %r41, 0;
	mov.f64 	%fd153, 0d0000000000000000;
	sub.f64 	%fd154, %fd153, %fd152;
	selp.f64 	%fd155, %fd152, %fd154, %p17;
	mul.f64 	%fd156, %fd24, %fd155;
	mul.f64 	%fd157, %fd155, %fd156;
	fma.rn.f64 	%fd158, %fd10, %fd10, %fd157;
	sqrt.rn.f64 	%fd31, %fd158;
	mov.f64 	%fd159, 0d3FF0000000000000;
	sub.f64 	%fd160, %fd159, %fd158;
	sqrt.rn.f64 	%fd32, %fd160;
	abs.f64 	%fd33, %fd32;
	abs.f64 	%fd34, %fd31;
	setp.leu.f64 	%p18, %fd34, %fd33;
	setp.gt.f64 	%p19, %fd34, %fd33;
	selp.f64 	%fd35, %fd34, %fd33, %p19;
	selp.f64 	%fd161, %fd33, %fd34, %p19;
	div.rn.f64 	%fd162, %fd161, %fd35;
	mul.f64 	%fd163, %fd162, %fd162;
	fma.rn.f64 	%fd164, %fd163, 0dBEF53E1D2A25FF7E, 0d3F2D3B63DBB65B49;
	fma.rn.f64 	%fd165, %fd164, %fd163, 0dBF5312788DDE082E;
	fma.rn.f64 	%fd166, %fd165, %fd163, 0d3F6F9690C8249315;
	fma.rn.f64 	%fd167, %fd166, %fd163, 0dBF82CF5AABC7CF0D;
	fma.rn.f64 	%fd168, %fd167, %fd163, 0d3F9162B0B2A3BFDE;
	fma.rn.f64 	%fd169, %fd168, %fd163, 0dBF9A7256FEB6FC6B;
	fma.rn.f64 	%fd170, %fd169, %fd163, 0d3FA171560CE4A489;
	fma.rn.f64 	%fd171, %fd170, %fd163, 0dBFA4F44D841450E4;
	fma.rn.f64 	%fd172, %fd171, %fd163, 0d3FA7EE3D3F36BB95;
	fma.rn.f64 	%fd173, %fd172, %fd163, 0dBFAAD32AE04A9FD1;
	fma.rn.f64 	%fd174, %fd173, %fd163, 0d3FAE17813D66954F;
	fma.rn.f64 	%fd175, %fd174, %fd163, 0dBFB11089CA9A5BCD;
	fma.rn.f64 	%fd176, %fd175, %fd163, 0d3FB3B12B2DB51738;
	fma.rn.f64 	%fd177, %fd176, %fd163, 0dBFB745D022F8DC5C;
	fma.rn.f64 	%fd178, %fd177, %fd163, 0d3FBC71C709DFE927;
	fma.rn.f64 	%fd179, %fd178, %fd163, 0dBFC2492491FA1744;
	fma.rn.f64 	%fd180, %fd179, %fd163, 0d3FC99999999840D2;
	fma.rn.f64 	%fd181, %fd180, %fd163, 0dBFD555555555544C;
	mul.f64 	%fd182, %fd163, %fd181;
	fma.rn.f64 	%fd36, %fd182, %fd162, %fd162;
	@%p18 bra 	$L__BB0_21;
	{
	.reg .b32 %temp; 
	mov.b64 	{%temp, %r43}, %fd32;
	}
	setp.lt.s32 	%p21, %r43, 0;
	neg.f64 	%fd185, %fd36;
	selp.f64 	%fd186, %fd36, %fd185, %p21;
	add.f64 	%fd199, %fd186, 0d3FF921FB54442D18;
	bra.uni 	$L__BB0_22;
$L__BB0_21:
	{
	.reg .b32 %temp; 
	mov.b64 	{%temp, %r42}, %fd32;
	}
	setp.lt.s32 	%p20, %r42, 0;
	mov.f64 	%fd183, 0d400921FB54442D18;
	sub.f64 	%fd184, %fd183, %fd36;
	selp.f64 	%fd199, %fd184, %fd36, %p20;
$L__BB0_22:
	setp.neu.f64 	%p22, %fd35, 0d0000000000000000;
	@%p22 bra 	$L__BB0_24;
	{
	.reg .b32 %temp; 
	mov.b64 	{%temp, %r45}, %fd32;
	}
	setp.lt.s32 	%p25, %r45, 0;
	selp.f64 	%fd200, 0d400921FB54442D18, 0d0000000000000000, %p25;
	bra.uni 	$L__BB0_25;
$L__BB0_24:
	setp.eq.f64 	%p23, %fd33, %fd34;
	{
	.reg .b32 %temp; 
	mov.b64 	{%temp, %r44}, %fd32;
	}
	setp.lt.s32 	%p24, %r44, 0;
	selp.f64 	%fd187, 0d4002D97C7F3321D2, 0d3FE921FB54442D18, %p24;
	selp.f64 	%fd200, %fd187, %fd199, %p23;
$L__BB0_25:
	add.rn.f64 	%fd188, %fd33, %fd34;
	setp.nan.f64 	%p26, %fd188, %fd188;
	copysign.f64 	%fd189, %fd31, %fd200;
	selp.f64 	%fd190, %fd188, %fd189, %p26;
	add.f64 	%fd191, %fd190, %fd190;
	mul.f64 	%fd192, %fd191, 0d40B8E30000000000;
	cvta.to.global.u64 	%rd31, %rd5;
	add.s64 	%rd33, %rd31, %rd10;
	st.global.f64 	[%rd33], %fd192;
$L__BB0_26:
	ret;

}
.func  (.param .align 16 .b8 func_retval0[16]) __internal_trig_reduction_slowpathd(
	.param .b64 __internal_trig_reduction_slowpathd_param_0
)
{
	.local .align 8 .b8 	__local_depot1[40];
	.reg .b64 	%SP;
	.reg .b64 	%SPL;
	.reg .pred 	%p<10>;
	.reg .b32 	%r<47>;
	.reg .b64 	%rd<74>;
	.reg .b64 	%fd<5>;

	mov.u64 	%SPL, __local_depot1;
	ld.param.f64 	%fd4, [__internal_trig_reduction_slowpathd_param_0];
	add.u64 	%rd1, %SPL, 0;
	{
	.reg .b32 %temp; 
	mov.b64 	{%temp, %r1}, %fd4;
	}
	shr.u32 	%r2, %r1, 20;
	and.b32  	%r3, %r2, 2047;
	setp.eq.s32 	%p1, %r3, 2047;
	mov.b32 	%r46, 0;
	@%p1 bra 	$L__BB1_9;
	add.s32 	%r20, %r3, -1024;
	mov.b64 	%rd20, %fd4;
	shl.b64 	%rd2, %rd20, 11;
	shr.u32 	%r4, %r20, 6;
	sub.s32 	%r45, 15, %r4;
	sub.s32 	%r21, 19, %r4;
	setp.lt.u32 	%p2, %r20, 128;
	selp.b32 	%r6, 18, %r21, %p2;
	setp.ge.s32 	%p3, %r45, %r6;
	mov.b64 	%rd70, 0;
	@%p3 bra 	$L__BB1_4;
	add.s32 	%r23, %r6, %r4;
	neg.s32 	%r43, %r23;
	or.b64  	%rd3, %rd2, -9223372036854775808;
	mov.b64 	%rd70, 0;
	mov.b32 	%r42, 0;
	mov.u64 	%rd25, __cudart_i2opi_d;
	mov.u32 	%r44, %r45;
$L__BB1_3:
	.pragma "nounroll";
	mul.wide.s32 	%rd22, %r42, 8;
	add.s64 	%rd23, %rd1, %rd22;
	mul.wide.s32 	%rd24, %r44, 8;
	add.s64 	%rd26, %rd25, %rd24;
	ld.global.nc.u64 	%rd27, [%rd26];
	{
	.reg .u32 %r0, %r1, %r2, %r3, %alo, %ahi, %blo, %bhi, %clo, %chi;
	mov.b64 	{%alo,%ahi}, %rd27;
	mov.b64 	{%blo,%bhi}, %rd3;
	mov.b64 	{%clo,%chi}, %rd70;
	mad.lo.cc.u32 	%r0, %alo, %blo, %clo;
	madc.hi.cc.u32 	%r1, %alo, %blo, %chi;
	madc.hi.u32 	%r2, %alo, %bhi, 0;
	mad.lo.cc.u32 	%r1, %alo, %bhi, %r1;
	madc.hi.cc.u32 	%r2, %ahi, %blo, %r2;
	madc.hi.u32 	%r3, %ahi, %bhi, 0;
	mad.lo.cc.u32 	%r1, %ahi, %blo, %r1;
	madc.lo.cc.u32 	%r2, %ahi, %bhi, %r2;
	addc.u32 	%r3, %r3, 0;
	mov.b64 	%rd28, {%r0,%r1};
	mov.b64 	%rd70, {%r2,%r3};
	}
	st.local.u64 	[%rd23], %rd28;
	add.s32 	%r44, %r44, 1;
	add.s32 	%r43, %r43, 1;
	add.s32 	%r42, %r42, 1;
	setp.ne.s32 	%p4, %r43, -15;
	mov.u32 	%r45, %r6;
	@%p4 bra 	$L__BB1_3;
$L__BB1_4:
	cvt.s64.s32 	%rd29, %r45;
	cvt.u64.u32 	%rd30, %r4;
	add.s64 	%rd31, %rd30, %rd29;
	shl.b64 	%rd32, %rd31, 3;
	add.s64 	%rd33, %rd1, %rd32;
	st.local.u64 	[%rd33+-120], %rd70;
	and.b32  	%r15, %r2, 63;
	ld.local.u64 	%rd72, [%rd1+16];
	ld.local.u64 	%rd71, [%rd1+24];
	setp.eq.s32 	%p5, %r15, 0;
	@%p5 bra 	$L__BB1_6;
	shl.b64 	%rd34, %rd71, %r15;
	shr.u64 	%rd35, %rd72, 1;
	xor.b32  	%r24, %r15, 63;
	shr.u64 	%rd36, %rd35, %r24;
	or.b64  	%rd71, %rd34, %rd36;
	ld.local.u64 	%rd37, [%rd1+8];
	shl.b64 	%rd38, %rd72, %r15;
	shr.u64 	%rd39, %rd37, 1;
	shr.u64 	%rd40, %rd39, %r24;
	or.b64  	%rd72, %rd38, %rd40;
$L__BB1_6:
	and.b32  	%r25, %r1, -2147483648;
	shr.u64 	%rd41, %rd71, 62;
	cvt.u32.u64 	%r26, %rd41;
	mov.b64 	{%r27, %r28}, %rd71;
	mov.b64 	{%r29, %r30}, %rd72;
	shf.l.wrap.b32 	%r31, %r30, %r27, 2;
	shf.l.wrap.b32 	%r32, %r27, %r28, 2;
	mov.b64 	%rd42, {%r31, %r32};
	shl.b64 	%rd43, %rd72, 2;
	shr.u64 	%rd44, %rd42, 63;
	cvt.u32.u64 	%r33, %rd44;
	add.s32 	%r34, %r33, %r26;
	setp.eq.s32 	%p6, %r25, 0;
	neg.s32 	%r35, %r34;
	selp.b32 	%r46, %r34, %r35, %p6;
	setp.gt.s64 	%p7, %rd42, -1;
	mov.b64 	%rd45, 0;
	{
	.reg .u32 %r0, %r1, %r2, %r3, %a0, %a1, %a2, %a3, %b0, %b1, %b2, %b3;
	mov.b64 	{%a0,%a1}, %rd45;
	mov.b64 	{%a2,%a3}, %rd45;
	mov.b64 	{%b0,%b1}, %rd43;
	mov.b64 	{%b2,%b3}, %rd42;
	sub.cc.u32 	%r0, %a0, %b0;
	subc.cc.u32 	%r1, %a1, %b1;
	subc.cc.u32 	%r2, %a2, %b2;
	subc.u32 	%r3, %a3, %b3;
	mov.b64 	%rd46, {%r0,%r1};
	mov.b64 	%rd47, {%r2,%r3};
	}
	xor.b32  	%r36, %r25, -2147483648;
	selp.b64 	%rd73, %rd42, %rd47, %p7;
	selp.b64 	%rd14, %rd43, %rd46, %p7;
	selp.b32 	%r17, %r25, %r36, %p7;
	clz.b64 	%r37, %rd73;
	cvt.u64.u32 	%rd15, %r37;
	setp.eq.s32 	%p8, %r37, 0;
	@%p8 bra 	$L__BB1_8;
	cvt.u32.u64 	%r38, %rd15;
	and.b32  	%r39, %r38, 63;
	shl.b64 	%rd48, %rd73, %r39;
	shr.u64 	%rd49, %rd14, 1;
	not.b32 	%r40, %r38;
	and.b32  	%r41, %r40, 63;
	shr.u64 	%rd50, %rd49, %r41;
	or.b64  	%rd73, %rd48, %rd50;
$L__BB1_8:
	mov.b64 	%rd51, -3958705157555305931;
	{
	.reg .u32 %r0, %r1, %r2, %r3, %alo, %ahi, %blo, %bhi;
	mov.b64 	{%alo,%ahi}, %rd73;
	mov.b64 	{%blo,%bhi}, %rd51;
	mul.lo.u32 	%r0, %alo, %blo;
	mul.hi.u32 	%r1, %alo, %blo;
	mad.lo.cc.u32 	%r1, %alo, %bhi, %r1;
	madc.hi.u32 	%r2, %alo, %bhi, 0;
	mad.lo.cc.u32 	%r1, %ahi, %blo, %r1;
	madc.hi.cc.u32 	%r2, %ahi, %blo, %r2;
	madc.hi.u32 	%r3, %ahi, %bhi, 0;
	mad.lo.cc.u32 	%r2, %ahi, %bhi, %r2;
	addc.u32 	%r3, %r3, 0;
	mov.b64 	%rd52, {%r0,%r1};
	mov.b64 	%rd53, {%r2,%r3};
	}
	setp.gt.s64 	%p9, %rd53, 0;
	{
	.reg .u32 %r0, %r1, %r2, %r3, %a0, %a1, %a2, %a3, %b0, %b1, %b2, %b3;
	mov.b64 	{%a0,%a1}, %rd52;
	mov.b64 	{%a2,%a3}, %rd53;
	mov.b64 	{%b0,%b1}, %rd52;
	mov.b64 	{%b2,%b3}, %rd53;
	add.cc.u32 	%r0, %a0, %b0;
	addc.cc.u32 	%r1, %a1, %b1;
	addc.cc.u32 	%r2, %a2, %b2;
	addc.u32 	%r3, %a3, %b3;
	mov.b64 	%rd54, {%r0,%r1};
	mov.b64 	%rd55, {%r2,%r3};
	}
	selp.b64 	%rd56, %rd55, %rd53, %p9;
	selp.s64 	%rd57, -1, 0, %p9;
	sub.s64 	%rd58, %rd57, %rd15;
	cvt.u64.u32 	%rd59, %r17;
	shl.b64 	%rd60, %rd59, 32;
	add.s64 	%rd61, %rd56, 1;
	shr.u64 	%rd62, %rd61, 10;
	add.s64 	%rd63, %rd62, 1;
	shr.u64 	%rd64, %rd63, 1;
	shl.b64 	%rd65, %rd58, 52;
	add.s64 	%rd66, %rd65, %rd64;
	add.s64 	%rd67, %rd66, 4602678819172646912;
	or.b64  	%rd68, %rd67, %rd60;
	mov.b64 	%fd4, %rd68;
$L__BB1_9:
	st.param.f64 	[func_retval0], %fd4;
	st.param.b32 	[func_retval0+8], %r46;
	ret;

}


// ===== COMPILED SASS (sm_100) =====

	.target	sm_100

	.elftype	@"ET_EXEC"


//--------------------- .note.nv.tkinfo           --------------------------
	.section	.note.nv.tkinfo,"",@"SHT_NOTE"
	.sectionflags	@"SHF_NOTE_NV_TKINFO"
	.tkinfo
        /*0018*/ 	.word	0x00000002
        /*0030*/ 	.string	""
        /*0030*/ 	.string	"ptxas"
        /*0030*/ 	.string	"Cuda compilation tools, release 13.0, V13.0.88"
        /*0030*/ 	.string	"Build cuda_13.0.r13.0/compiler.36424714_0"
        /*0030*/ 	.string	"-arch sm_100 -m 64 "



//--------------------- .note.nv.cuinfo           --------------------------
	.section	.note.nv.cuinfo,"",@"SHT_NOTE"
	.sectionflags	@"SHF_NOTE_NV_CUINFO"
        /*0018*/ 	.short	0x0002
        /*001a*/ 	.short	0x0064
        /*001c*/ 	.short	0x0082
	.zero		2


//--------------------- .nv.info                  --------------------------
	.section	.nv.info,"",@"SHT_CUDA_INFO"
	.align	4


	//----- nvinfo : EIATTR_REGCOUNT
	.align		4
        /*0000*/ 	.byte	0x04, 0x2f
        /*0002*/ 	.short	(.L_3 - .L_2)
	.align		4
.L_2:
        /*0004*/ 	.word	index@(_Z25haversine_distance_kerneliPKdS0_S0_S0_Pd)
        /*0008*/ 	.word	0x00000020


	//----- nvinfo : EIATTR_FRAME_SIZE
	.align		4
.L_3:
        /*000c*/ 	.byte	0x04, 0x11
        /*000e*/ 	.short	(.L_5 - .L_4)
	.align		4
.L_4:
        /*0010*/ 	.word	index@($_Z25haversine_distance_kerneliPKdS0_S0_S0_Pd$__internal_trig_reduction_slowpathd)
        /*0014*/ 	.word	0x00000028


	//----- nvinfo : EIATTR_FRAME_SIZE
	.align		4
.L_5:
        /*0018*/ 	.byte	0x04, 0x11
        /*001a*/ 	.short	(.L_7 - .L_6)
	.align		4
.L_6:
        /*001c*/ 	.word	index@($__internal_1_$__cuda_sm20_dsqrt_rn_f64_mediumpath_v1)
        /*0020*/ 	.word	0x00000028


	//----- nvinfo : EIATTR_FRAME_SIZE
	.align		4
.L_7:
        /*0024*/ 	.byte	0x04, 0x11
        /*0026*/ 	.short	(.L_9 - .L_8)
	.align		4
.L_8:
        /*0028*/ 	.word	index@($__internal_0_$__cuda_sm20_div_rn_f64_full)
        /*002c*/ 	.word	0x00000028


	//----- nvinfo : EIATTR_FRAME_SIZE
	.align		4
.L_9:
        /*0030*/ 	.byte	0x04, 0x11
        /*0032*/ 	.short	(.L_11 - .L_10)
	.align		4
.L_10:
        /*0034*/ 	.word	index@(_Z25haversine_distance_kerneliPKdS0_S0_S0_Pd)
        /*0038*/ 	.word	0x00000028


	//----- nvinfo : EIATTR_MIN_STACK_SIZE
	.align		4
.L_11:
        /*003c*/ 	.byte	0x04, 0x12
        /*003e*/ 	.short	(.L_13 - .L_12)
	.align		4
.L_12:
        /*0040*/ 	.word	index@(_Z25haversine_distance_kerneliPKdS0_S0_S0_Pd)
        /*0044*/ 	.word	0x00000028
.L_13:


//--------------------- .nv.compat                --------------------------
	.section	.nv.compat,"",@"SHT_CUDA_COMPAT_INFO"
	.align	4
        /*0000*/ 	.byte	0x02, 0x09, 0x00, 0x00, 0x02, 0x02, 0x01, 0x00, 0x02, 0x05, 0x05, 0x00, 0x03, 0x07, 0x01, 0x01
        /*0010*/ 	.byte	0x02, 0x03, 0x00, 0x00, 0x02, 0x06, 0x01, 0x00, 0x04, 0x0b, 0x08, 0x00, 0x01, 0x00, 0x00, 0x00
        /*0020*/ 	.byte	0x00, 0x00, 0x00, 0x00


//--------------------- .nv.info._Z25haversine_distance_kerneliPKdS0_S0_S0_Pd --------------------------
	.section	.nv.info._Z25haversine_distance_kerneliPKdS0_S0_S0_Pd,"",@"SHT_CUDA_INFO"
	.sectionflags	@""
	.align	4


	//----- nvinfo : EIATTR_CUDA_API_VERSION
	.align		4
        /*0000*/ 	.byte	0x04, 0x37
        /*0002*/ 	.short	(.L_15 - .L_14)
.L_14:
        /*0004*/ 	.word	0x00000082


	//----- nvinfo : EIATTR_KPARAM_INFO
	.align		4
.L_15:
        /*0008*/ 	.byte	0x04, 0x17
        /*000a*/ 	.short	(.L_17 - .L_16)
.L_16:
        /*000c*/ 	.word	0x00000000
        /*0010*/ 	.short	0x0005
        /*0012*/ 	.short	0x0028
        /*0014*/ 	.byte	0x00, 0xf5, 0x21, 0x00


	//----- nvinfo : EIATTR_KPARAM_INFO
	.align		4
.L_17:
        /*0018*/ 	.byte	0x04, 0x17
        /*001a*/ 	.short	(.L_19 - .L_18)
.L_18:
        /*001c*/ 	.word	0x00000000
        /*0020*/ 	.short	0x0004
        /*0022*/ 	.short	0x0020
        /*0024*/ 	.byte	0x00, 0xf5, 0x21, 0x00


	//----- nvinfo : EIATTR_KPARAM_INFO
	.align		4
.L_19:
        /*0028*/ 	.byte	0x04, 0x17
        /*002a*/ 	.short	(.L_21 - .L_20)
.L_20:
        /*002c*/ 	.word	0x00000000
        /*0030*/ 	.short	0x0003
        /*0032*/ 	.short	0x0018
        /*0034*/ 	.byte	0x00, 0xf5, 0x21, 0x00


	//----- nvinfo : EIATTR_KPARAM_INFO
	.align		4
.L_21:
        /*0038*/ 	.byte	0x04, 0x17
        /*003a*/ 	.short	(.L_23 - .L_22)
.L_22:
        /*003c*/ 	.word	0x00000000
        /*0040*/ 	.short	0x0002
        /*0042*/ 	.short	0x0010
        /*0044*/ 	.byte	0x00, 0xf5, 0x21, 0x00


	//----- nvinfo : EIATTR_KPARAM_INFO
	.align		4
.L_23:
        /*0048*/ 	.byte	0x04, 0x17
        /*004a*/ 	.short	(.L_25 - .L_24)
.L_24:
        /*004c*/ 	.word	0x00000000
        /*0050*/ 	.short	0x0001
        /*0052*/ 	.short	0x0008
        /*0054*/ 	.byte	0x00, 0xf5, 0x21, 0x00


	//----- nvinfo : EIATTR_KPARAM_INFO
	.align		4
.L_25:
        /*0058*/ 	.byte	0x04, 0x17
        /*005a*/ 	.short	(.L_27 - .L_26)
.L_26:
        /*005c*/ 	.word	0x00000000
        /*0060*/ 	.short	0x0000
        /*0062*/ 	.short	0x0000
        /*0064*/ 	.byte	0x00, 0xf0, 0x11, 0x00


	//----- nvinfo : EIATTR_SPARSE_MMA_MASK
	.align		4
.L_27:
        /*0068*/ 	.byte	0x03, 0x50
        /*006a*/ 	.short	0x0000


	//----- nvinfo : EIATTR_MAXREG_COUNT
	.align		4
        /*006c*/ 	.byte	0x03, 0x1b
        /*006e*/ 	.short	0x00ff


	//----- nvinfo : EIATTR_MERCURY_ISA_VERSION
	.align		4
        /*0070*/ 	.byte	0x03, 0x5f
        /*0072*/ 	.short	0x0101


	//----- nvinfo : EIATTR_VRC_CTA_INIT_COUNT
	.align		4
        /*0074*/ 	.byte	0x02, 0x4a
	.zero		1
	.zero		1


	//----- nvinfo : EIATTR_EXIT_INSTR_OFFSETS
	.align		4
        /*0078*/ 	.byte	0x04, 0x1c
        /*007a*/ 	.short	(.L_29 - .L_28)


	//   ....[0]....
.L_28:
        /*007c*/ 	.word	0x00000080


	//   ....[1]....
        /*0080*/ 	.word	0x000022d0


	//----- nvinfo : EIATTR_CRS_STACK_SIZE
	.align		4
.L_29:
        /*0084*/ 	.byte	0x04, 0x1e
        /*0086*/ 	.short	(.L_31 - .L_30)
.L_30:
        /*0088*/ 	.word	0x00000000


	//----- nvinfo : EIATTR_CBANK_PARAM_SIZE
	.align		4
.L_31:
        /*008c*/ 	.byte	0x03, 0x19
        /*008e*/ 	.short	0x0030


	//----- nvinfo : EIATTR_PARAM_CBANK
	.align		4
        /*0090*/ 	.byte	0x04, 0x0a
        /*0092*/ 	.short	(.L_33 - .L_32)
	.align		4
.L_32:
        /*0094*/ 	.word	index@(.nv.constant0._Z25haversine_distance_kerneliPKdS0_S0_S0_Pd)
        /*0098*/ 	.short	0x0380
        /*009a*/ 	.short	0x0030


	//----- nvinfo : EIATTR_SW_WAR
	.align		4
.L_33:
        /*009c*/ 	.byte	0x04, 0x36
        /*009e*/ 	.short	(.L_35 - .L_34)
.L_34:
        /*00a0*/ 	.word	0x00000008
.L_35:


//--------------------- .nv.callgraph             --------------------------
	.section	.nv.callgraph,"",@"SHT_CUDA_CALLGRAPH"
	.align	4
	.sectionentsize	8
	.align		4
        /*0000*/ 	.word	0x00000000
	.align		4
        /*0004*/ 	.word	0xffffffff
	.align		4
        /*0008*/ 	.word	0x00000000
	.align		4
        /*000c*/ 	.word	0xfffffffe
	.align		4
        /*0010*/ 	.word	0x00000000
	.align		4
        /*0014*/ 	.word	0xfffffffd
	.align		4
        /*0018*/ 	.word	0x00000000
	.align		4
        /*001c*/ 	.word	0xfffffffc


//--------------------- .nv.constant4             --------------------------
	.section	.nv.constant4,"a",@progbits
	.align	8
	.align		8
.nv.constant4:
        /*0000*/ 	.dword	__cudart_i2opi_d
	.align		8
        /*0008*/ 	.dword	__cudart_sin_cos_coeffs


//--------------------- .text._Z25haversine_distance_kerneliPKdS0_S0_S0_Pd --------------------------
	.section	.text._Z25haversine_distance_kerneliPKdS0_S0_S0_Pd,"ax",@progbits
	.align	128
        .global         _Z25haversine_distance_kerneliPKdS0_S0_S0_Pd
        .type           _Z25haversine_distance_kerneliPKdS0_S0_S0_Pd,@function
        .size           _Z25haversine_distance_kerneliPKdS0_S0_S0_Pd,(.L_x_45 - _Z25haversine_distance_kerneliPKdS0_S0_S0_Pd)
        .other          _Z25haversine_distance_kerneliPKdS0_S0_S0_Pd,@"STO_CUDA_ENTRY STV_DEFAULT"
_Z25haversine_distance_kerneliPKdS0_S0_S0_Pd:
.text._Z25haversine_distance_kerneliPKdS0_S0_S0_Pd:
[----:B------:R-:W0:Y:S01]  /*0000*/  LDC R1, c[0x0][0x37c] ;  /* 0x0000df00ff017b82 */ /* 0x000e220000000800 */
[----:B------:R-:W1:Y:S07]  /*0010*/  S2R R3, SR_TID.X ;  /* 0x0000000000037919 */ /* 0x000e6e0000002100 */
[----:B------:R-:W1:Y:S01]  /*0020*/  S2UR UR4, SR_CTAID.X ;  /* 0x00000000000479c3 */ /* 0x000e620000002500 */
[----:B------:R-:W2:Y:S01]  /*0030*/  LDCU UR5, c[0x0][0x380] ;  /* 0x00007000ff0577ac */ /* 0x000ea20008000800 */
[----:B0-----:R-:W-:-:S06]  /*0040*/  VIADD R1, R1, 0xffffffd8 ;  /* 0xffffffd801017836 */ /* 0x001fcc0000000000 */
[----:B------:R-:W1:Y:S02]  /*0050*/  LDC R0, c[0x0][0x360] ;  /* 0x0000d800ff007b82 */ /* 0x000e640000000800 */
[----:B-1----:R-:W-:-:S05]  /*0060*/  IMAD R0, R0, UR4, R3 ;  /* 0x0000000400007c24 */ /* 0x002fca000f8e0203 */
[----:B--2---:R-:W-:-:S13]  /*0070*/  ISETP.GE.AND P0, PT, R0, UR5, PT ;  /* 0x0000000500007c0c */ /* 0x004fda000bf06270 */
[----:B------:R-:W-:Y:S05]  /*0080*/  @P0 EXIT ;  /* 0x000000000000094d */ /* 0x000fea0003800000 */
[----:B------:R-:W0:Y:S01]  /*0090*/  LDC.64 R2, c[0x0][0x388] ;  /* 0x0000e200ff027b82 */ /* 0x000e220000000a00 */
[----:B------:R-:W1:Y:S01]  /*00a0*/  LDCU.64 UR4, c[0x0][0x358] ;  /* 0x00006b00ff0477ac */ /* 0x000e620008000a00 */
[----:B0-----:R-:W-:-:S06]  /*00b0*/  IMAD.WIDE R2, R0, 0x8, R2 ;  /* 0x0000000800027825 */ /* 0x001fcc00078e0202 */
[----:B-1----:R-:W2:Y:S01]  /*00c0*/  LDG.E.64 R2, desc[UR4][R2.64] ;  /* 0x0000000402027981 */ /* 0x002ea2000c1e1b00 */
[----:B------:R-:W0:Y:S01]  /*00d0*/  MUFU.RCP64H R5, 180 ;  /* 0x4066800000057908 */ /* 0x000e220000001800 */
[----:B------:R-:W-:Y:S01]  /*00e0*/  IMAD.MOV.U32 R8, RZ, RZ, 0x0 ;  /* 0x00000000ff087424 */ /* 0x000fe200078e00ff */
[----:B------:R-:W-:Y:S01]  /*00f0*/  UMOV UR6, 0x54442d18 ;  /* 0x54442d1800067882 */ /* 0x000fe20000000000 */
[----:B------:R-:W-:Y:S01]  /*0100*/  IMAD.MOV.U32 R9, RZ, RZ, 0x40668000 ;  /* 0x40668000ff097424 */ /* 0x000fe200078e00ff */
[----:B------:R-:W-:Y:S01]  /*0110*/  UMOV UR7, 0x400921fb ;  /* 0x400921fb00077882 */ /* 0x000fe20000000000 */
[----:B------:R-:W-:Y:S01]  /*0120*/  IMAD.MOV.U32 R4, RZ, RZ, 0x1 ;  /* 0x00000001ff047424 */ /* 0x000fe200078e00ff */
[----:B------:R-:W-:Y:S05]  /*0130*/  BSSY.RECONVERGENT B0, `(.L_x_0) ;  /* 0x0000014000007945 */ /* 0x000fea0003800200 */
[----:B0-----:R-:W-:-:S08]  /*0140*/  DFMA R6, R4, -R8, 1 ;  /* 0x3ff000000406742b */ /* 0x001fd00000000808 */
[----:B------:R-:W-:-:S08]  /*0150*/  DFMA R6, R6, R6, R6 ;  /* 0x000000060606722b */ /* 0x000fd00000000006 */
[----:B------:R-:W-:-:S08]  /*0160*/  DFMA R6, R4, R6, R4 ;  /* 0x000000060406722b */ /* 0x000fd00000000004 */
[----:B------:R-:W-:-:S08]  /*0170*/  DFMA R4, R6, -R8, 1 ;  /* 0x3ff000000604742b */ /* 0x000fd00000000808 */
[----:B------:R-:W-:Y:S02]  /*0180*/  DFMA R4, R6, R4, R6 ;  /* 0x000000040604722b */ /* 0x000fe40000000006 */
[----:B--2---:R-:W-:-:S08]  /*0190*/  DMUL R14, R2, UR6 ;  /* 0x00000006020e7c28 */ /* 0x004fd00008000000 */
[----:B------:R-:W-:Y:S02]  /*01a0*/  DMUL R2, R14, R4 ;  /* 0x000000040e027228 */ /* 0x000fe40000000000 */
[----:B------:R-:W-:-:S06]  /*01b0*/  FSETP.GEU.AND P1, PT, |R15|, 6.5827683646048100446e-37, PT ;  /* 0x036000000f00780b */ /* 0x000fcc0003f2e200 */
[----:B------:R-:W-:-:S08]  /*01c0*/  DFMA R6, R2, -180, R14 ;  /* 0xc06680000206782b */ /* 0x000fd0000000000e */
[----:B------:R-:W-:-:S10]  /*01d0*/  DFMA R4, R4, R6, R2 ;  /* 0x000000060404722b */ /* 0x000fd40000000002 */
[----:B------:R-:W-:-:S05]  /*01e0*/  FFMA R2, RZ, 3.6015625, R5 ;  /* 0x40668000ff027823 */ /* 0x000fca0000000005 */
[----:B------:R-:W-:-:S13]  /*01f0*/  FSETP.GT.AND P0, PT, |R2|, 1.469367938527859385e-39, PT ;  /* 0x001000000200780b */ /* 0x000fda0003f04200 */
[----:B------:R-:W-:Y:S05]  /*0200*/  @P0 BRA P1, `(.L_x_1) ;  /* 0x0000000000180947 */ /* 0x000fea0000800000 */
[----:B------:R-:W-:Y:S01]  /*0210*/  IMAD.MOV.U32 R12, RZ, RZ, RZ ;  /* 0x000000ffff0c7224 */ /* 0x000fe200078e00ff */
[----:B------:R-:W-:Y:S01]  /*0220*/  MOV R6, 0x250 ;  /* 0x0000025000067802 */ /* 0x000fe20000000f00 */
[----:B------:R-:W-:-:S07]  /*0230*/  IMAD.MOV.U32 R13, RZ, RZ, 0x40668000 ;  /* 0x40668000ff0d7424 */ /* 0x000fce00078e00ff */
[----:B------:R-:W-:Y:S05]  /*0240*/  CALL.REL.NOINC `($__internal_0_$__cuda_sm20_div_rn_f64_full) ;  /* 0x0000002000247944 */ /* 0x000fea0003c00000 */
[----:B------:R-:W-:Y:S02]  /*0250*/  IMAD.MOV.U32 R4, RZ, RZ, R18 ;  /* 0x000000ffff047224 */ /* 0x000fe400078e0012 */
[----:B------:R-:W-:-:S07]  /*0260*/  IMAD.MOV.U32 R5, RZ, RZ, R19 ;  /* 0x000000ffff057224 */ /* 0x000fce00078e0013 */
.L_x_1:
[----:B------:R-:W-:Y:S05]  /*0270*/  BSYNC.RECONVERGENT B0 ;  /* 0x0000000000007941 */ /* 0x000fea0003800200 */
.L_x_0:
[----:B------:R-:W0:Y:S02]  /*0280*/  LDC.64 R2, c[0x0][0x398] ;  /* 0x0000e600ff027b82 */ /* 0x000e240000000a00 */
[----:B0-----:R-:W-:-:S06]  /*0290*/  IMAD.WIDE R2, R0, 0x8, R2 ;  /* 0x0000000800027825 */ /* 0x001fcc00078e0202 */
[----:B------:R-:W2:Y:S01]  /*02a0*/  LDG.E.64 R2, desc[UR4][R2.64] ;  /* 0x0000000402027981 */ /* 0x000ea2000c1e1b00 */
        /* <DEDUP_REMOVED lines=26> */
.L_x_3:
[----:B------:R-:W-:Y:S05]  /*0450*/  BSYNC.RECONVERGENT B0 ;  /* 0x0000000000007941 */ /* 0x000fea0003800200 */
.L_x_2:
        /* <DEDUP_REMOVED lines=29> */
.L_x_5:
[----:B------:R-:W-:Y:S05]  /*0630*/  BSYNC.RECONVERGENT B0 ;  /* 0x0000000000007941 */ /* 0x000fea0003800200 */
.L_x_4:
        /* <DEDUP_REMOVED lines=29> */
.L_x_7:
[----:B------:R-:W-:Y:S05]  /*0810*/  BSYNC.RECONVERGENT B0 ;  /* 0x0000000000007941 */ /* 0x000fea0003800200 */
.L_x_6:
[----:B------:R-:W-:Y:S01]  /*0820*/  DADD R8, R2, -R4 ;  /* 0x0000000002087229 */ /* 0x000fe20000000804 */
[----:B------:R-:W-:Y:S01]  /*0830*/  BSSY.RECONVERGENT B0, `(.L_x_8) ;  /* 0x000001e000007945 */ /* 0x000fe20003800200 */
[----:B------:R-:W-:-:S06]  /*0840*/  DADD R6, R6, -R26 ;  /* 0x0000000006067229 */ /* 0x000fcc000000081a */
[----:B------:R-:W-:-:S08]  /*0850*/  DMUL R10, R8, 0.5 ;  /* 0x3fe00000080a7828 */ /* 0x000fd00000000000 */
[----:B------:R-:W-:-:S14]  /*0860*/  DSETP.NEU.AND P0, PT, |R10|, +INF , PT ;  /* 0x7ff000000a00742a */ /* 0x000fdc0003f0d200 */
[----:B------:R-:W-:Y:S01]  /*0870*/  @!P0 DMUL R22, RZ, R10 ;  /* 0x0000000aff168228 */ /* 0x000fe20000000000 */
[----:B------:R-:W-:Y:S01]  /*0880*/  @!P0 IMAD.MOV.U32 R20, RZ, RZ, RZ ;  /* 0x000000ffff148224 */ /* 0x000fe200078e00ff */
[----:B------:R-:W-:Y:S09]  /*0890*/  @!P0 BRA `(.L_x_9) ;  /* 0x00000000005c8947 */ /* 0x000ff20003800000 */
[----:B------:R-:W-:Y:S01]  /*08a0*/  UMOV UR6, 0x6dc9c883 ;  /* 0x6dc9c88300067882 */ /* 0x000fe20000000000 */
[----:B------:R-:W-:Y:S01]  /*08b0*/  UMOV UR7, 0x3fe45f30 ;  /* 0x3fe45f3000077882 */ /* 0x000fe20000000000 */
[C---:B------:R-:W-:Y:S02]  /*08c0*/  DSETP.GE.AND P0, PT, |R10|.reuse, 2.14748364800000000000e+09, PT ;  /* 0x41e000000a00742a */ /* 0x040fe40003f06200 */
[----:B------:R-:W-:Y:S01]  /*08d0*/  DMUL R20, R10, UR6 ;  /* 0x000000060a147c28 */ /* 0x000fe20008000000 */
[----:B------:R-:W-:Y:S01]  /*08e0*/  UMOV UR6, 0x54442d18 ;  /* 0x54442d1800067882 */ /* 0x000fe20000000000 */
[----:B------:R-:W-:-:S08]  /*08f0*/  UMOV UR7, 0x3ff921fb ;  /* 0x3ff921fb00077882 */ /* 0x000fd00000000000 */
[----:B------:R-:W0:Y:S08]  /*0900*/  F2I.F64 R20, R20 ;  /* 0x0000001400147311 */ /* 0x000e300000301100 */
[----:B0-----:R-:W0:Y:S02]  /*0910*/  I2F.F64 R22, R20 ;  /* 0x0000001400167312 */ /* 0x001e240000201c00 */
[----:B0-----:R-:W-:Y:S01]  /*0920*/  DFMA R8, R22, -UR6, R10 ;  /* 0x8000000616087c2b */ /* 0x001fe2000800000a */
[----:B------:R-:W-:Y:S01]  /*0930*/  UMOV UR6, 0x33145c00 ;  /* 0x33145c0000067882 */ /* 0x000fe20000000000 */
[----:B------:R-:W-:-:S06]  /*0940*/  UMOV UR7, 0x3c91a626 ;  /* 0x3c91a62600077882 */ /* 0x000fcc0000000000 */
[----:B------:R-:W-:Y:S01]  /*0950*/  DFMA R8, R22, -UR6, R8 ;  /* 0x8000000616087c2b */ /* 0x000fe20008000008 */
[----:B------:R-:W-:Y:S01]  /*0960*/  UMOV UR6, 0x252049c0 ;  /* 0x252049c000067882 */ /* 0x000fe20000000000 */
[----:B------:R-:W-:-:S06]  /*0970*/  UMOV UR7, 0x397b839a ;  /* 0x397b839a00077882 */ /* 0x000fcc0000000000 */
[----:B------:R-:W-:Y:S01]  /*0980*/  DFMA R22, R22, -UR6, R8 ;  /* 0x8000000616167c2b */ /* 0x000fe20008000008 */
[----:B------:R-:W-:Y:S10]  /*0990*/  @!P0 BRA `(.L_x_9) ;  /* 0x00000000001c8947 */ /* 0x000ff40003800000 */
[----:B------:R-:W-:Y:S01]  /*09a0*/  IMAD.MOV.U32 R16, RZ, RZ, R10 ;  /* 0x000000ffff107224 */ /* 0x000fe200078e000a */
[----:B------:R-:W-:Y:S01]  /*09b0*/  MOV R8, 0x9e0 ;  /* 0x000009e000087802 */ /* 0x000fe20000000f00 */
[----:B------:R-:W-:-:S07]  /*09c0*/  IMAD.MOV.U32 R9, RZ, RZ, R11 ;  /* 0x000000ffff097224 */ /* 0x000fce00078e000b */
[----:B------:R-:W-:Y:S05]  /*09d0*/  CALL.REL.NOINC `($_Z25haversine_distance_kerneliPKdS0_S0_S0_Pd$__internal_trig_reduction_slowpathd) ;  /* 0x0000002000547944 */ /* 0x000fea0003c00000 */
[----:B------:R-:W-:Y:S02]  /*09e0*/  IMAD.MOV.U32 R20, RZ, RZ, R11 ;  /* 0x000000ffff147224 */ /* 0x000fe400078e000b */
[----:B------:R-:W-:Y:S02]  /*09f0*/  IMAD.MOV.U32 R22, RZ, RZ, R16 ;  /* 0x000000ffff167224 */ /* 0x000fe400078e0010 */
[----:B------:R-:W-:-:S07]  /*0a00*/  IMAD.MOV.U32 R23, RZ, RZ, R17 ;  /* 0x000000ffff177224 */ /* 0x000fce00078e0011 */
.L_x_9:
[----:B------:R-:W-:Y:S05]  /*0a10*/  BSYNC.RECONVERGENT B0 ;  /* 0x0000000000007941 */ /* 0x000fea0003800200 */
.L_x_8:
[----:B------:R-:W0:Y:S01]  /*0a20*/  LDCU.64 UR6, c[0x4][0x8] ;  /* 0x01000100ff0677ac */ /* 0x000e220008000a00 */
[----:B------:R-:W-:-:S05]  /*0a30*/  IMAD.SHL.U32 R8, R20, 0x40, RZ ;  /* 0x0000004014087824 */ /* 0x000fca00078e00ff */
[----:B------:R-:W-:-:S04]  /*0a40*/  LOP3.LUT R8, R8, 0x40, RZ, 0xc0, !PT ;  /* 0x0000004008087812 */ /* 0x000fc800078ec0ff */
[----:B0-----:R-:W-:-:S05]  /*0a50*/  IADD3 R28, P0, PT, R8, UR6, RZ ;  /* 0x00000006081c7c10 */ /* 0x001fca000ff1e0ff */
[----:B------:R-:W-:-:S05]  /*0a60*/  IMAD.X R29, RZ, RZ, UR7, P0 ;  /* 0x00000007ff1d7e24 */ /* 0x000fca00080e06ff */
[----:B------:R-:W2:Y:S04]  /*0a70*/  LDG.E.128.CONSTANT R8, desc[UR4][R28.64] ;  /* 0x000000041c087981 */ /* 0x000ea8000c1e9d00 */
[----:B------:R-:W3:Y:S04]  /*0a80*/  LDG.E.128.CONSTANT R12, desc[UR4][R28.64+0x10] ;  /* 0x000010041c0c7981 */ /* 0x000ee8000c1e9d00 */
[----:B------:R-:W4:Y:S01]  /*0a90*/  LDG.E.128.CONSTANT R16, desc[UR4][R28.64+0x20] ;  /* 0x000020041c107981 */ /* 0x000f22000c1e9d00 */
[----:B------:R-:W-:Y:S01]  /*0aa0*/  LOP3.LUT R21, R20, 0x1, RZ, 0xc0, !PT ;  /* 0x0000000114157812 */ /* 0x000fe200078ec0ff */
[----:B------:R-:W-:Y:S01]  /*0ab0*/  IMAD.MOV.U32 R26, RZ, RZ, 0x20fd8164 ;  /* 0x20fd8164ff1a7424 */ /* 0x000fe200078e00ff */
[----:B------:R-:W-:Y:S01]  /*0ac0*/  DMUL R24, R22, R22 ;  /* 0x0000001616187228 */ /* 0x000fe20000000000 */
[----:B------:R-:W-:Y:S01]  /*0ad0*/  BSSY.RECONVERGENT B0, `(.L_x_10) ;  /* 0x0000031000007945 */ /* 0x000fe20003800200 */
[----:B------:R-:W-:Y:S01]  /*0ae0*/  ISETP.NE.U32.AND P0, PT, R21, 0x1, PT ;  /* 0x000000011500780c */ /* 0x000fe20003f05070 */
[----:B------:R-:W-:Y:S01]  /*0af0*/  IMAD.MOV.U32 R21, RZ, RZ, 0x3da8ff83 ;  /* 0x3da8ff83ff157424 */ /* 0x000fe200078e00ff */
[----:B------:R-:W-:-:S02]  /*0b00*/  DSETP.NEU.AND P1, PT, |R4|, +INF , PT ;  /* 0x7ff000000400742a */ /* 0x000fc40003f2d200 */
[----:B------:R-:W-:Y:S02]  /*0b10*/  FSEL R26, R26, -8.06006814911005101289e+34, !P0 ;  /* 0xf9785eba1a1a7808 */ /* 0x000fe40004000000 */
[----:B------:R-:W-:-:S06]  /*0b20*/  FSEL R27, -R21, 0.11223486810922622681, !P0 ;  /* 0x3de5db65151b7808 */ /* 0x000fcc0004000100 */
[----:B--2---:R-:W-:-:S08]  /*0b30*/  DFMA R8, R24, R26, R8 ;  /* 0x0000001a1808722b */ /* 0x004fd00000000008 */
[----:B------:R-:W-:-:S08]  /*0b40*/  DFMA R8, R24, R8, R10 ;  /* 0x000000081808722b */ /* 0x000fd0000000000a */
[----:B---3--:R-:W-:-:S08]  /*0b50*/  DFMA R8, R24, R8, R12 ;  /* 0x000000081808722b */ /* 0x008fd0000000000c */
[----:B------:R-:W-:-:S08]  /*0b60*/  DFMA R8, R24, R8, R14 ;  /* 0x000000081808722b */ /* 0x000fd0000000000e */
[----:B----4-:R-:W-:-:S08]  /*0b70*/  DFMA R8, R24, R8, R16 ;  /* 0x000000081808722b */ /* 0x010fd00000000010 */
[----:B------:R-:W-:-:S08]  /*0b80*/  DFMA R8, R24, R8, R18 ;  /* 0x000000081808722b */ /* 0x000fd00000000012 */
[----:B------:R-:W-:Y:S02]  /*0b90*/  DFMA R22, R8, R22, R22 ;  /* 0x000000160816722b */ /* 0x000fe40000000016 */
[----:B------:R-:W-:Y:S01]  /*0ba0*/  DFMA R8, R24, R8, 1 ;  /* 0x3ff000001808742b */ /* 0x000fe20000000008 */
[----:B------:R-:W-:-:S09]  /*0bb0*/  @!P1 IMAD.MOV.U32 R24, RZ, RZ, 0x1 ;  /* 0x00000001ff189424 */ /* 0x000fd200078e00ff */
[----:B------:R-:W-:Y:S02]  /*0bc0*/  FSEL R10, R8, R22, !P0 ;  /* 0x00000016080a7208 */ /* 0x000fe40004000000 */
[----:B------:R-:W-:Y:S01]  /*0bd0*/  FSEL R11, R9, R23, !P0 ;  /* 0x00000017090b7208 */ /* 0x000fe20004000000 */
[----:B------:R-:W-:Y:S01]  /*0be0*/  @!P1 DMUL R22, RZ, R4 ;  /* 0x00000004ff169228 */ /* 0x000fe20000000000 */
[----:B------:R-:W-:-:S04]  /*0bf0*/  LOP3.LUT P0, RZ, R20, 0x2, RZ, 0xc0, !PT ;  /* 0x0000000214ff7812 */ /* 0x000fc8000780c0ff */
[----:B------:R-:W-:-:S10]  /*0c00*/  DADD R8, RZ, -R10 ;  /* 0x00000000ff087229 */ /* 0x000fd4000000080a */
[----:B------:R-:W-:Y:S02]  /*0c10*/  FSEL R20, R10, R8, !P0 ;  /* 0x000000080a147208 */ /* 0x000fe40004000000 */
[----:B------:R-:W-:Y:S01]  /*0c20*/  FSEL R21, R11, R9, !P0 ;  /* 0x000000090b157208 */ /* 0x000fe20004000000 */
[----:B------:R-:W-:Y:S06]  /*0c30*/  @!P1 BRA `(.L_x_11) ;  /* 0x0000000000689947 */ /* 0x000fec0003800000 */
[----:B------:R-:W-:Y:S01]  /*0c40*/  UMOV UR6, 0x6dc9c883 ;  /* 0x6dc9c88300067882 */ /* 0x000fe20000000000 */
[----:B------:R-:W-:Y:S01]  /*0c50*/  UMOV UR7, 0x3fe45f30 ;  /* 0x3fe45f3000077882 */ /* 0x000fe20000000000 */
[C---:B------:R-:W-:Y:S01]  /*0c60*/  DSETP.GE.AND P0, PT, |R4|.reuse, 2.14748364800000000000e+09, PT ;  /* 0x41e000000400742a */ /* 0x040fe20003f06200 */
[----:B------:R-:W-:Y:S01]  /*0c70*/  BSSY.RECONVERGENT B1, `(.L_x_12) ;  /* 0x0000015000017945 */ /* 0x000fe20003800200 */
        /* <DEDUP_REMOVED lines=20> */
.L_x_13:
[----:B------:R-:W-:Y:S05]  /*0dc0*/  BSYNC.RECONVERGENT B1 ;  /* 0x0000000000017941 */ /* 0x000fea0003800200 */
.L_x_12:
[----:B------:R-:W-:-:S07]  /*0dd0*/  VIADD R24, R8, 0x1 ;  /* 0x0000000108187836 */ /* 0x000fce0000000000 */
.L_x_11:
[----:B------:R-:W-:Y:S05]  /*0de0*/  BSYNC.RECONVERGENT B0 ;  /* 0x0000000000007941 */ /* 0x000fea0003800200 */
.L_x_10:
        /* <DEDUP_REMOVED lines=10> */
[----:B------:R-:W-:Y:S01]  /*0e90*/  DSETP.NEU.AND P1, PT, |R2|, +INF , PT ;  /* 0x7ff000000200742a */ /* 0x000fe20003f2d200 */
[----:B------:R-:W-:Y:S01]  /*0ea0*/  BSSY.RECONVERGENT B0, `(.L_x_14) ;  /* 0x0000031000007945 */ /* 0x000fe20003800200 */
[----:B------:R-:W-:Y:S01]  /*0eb0*/  ISETP.NE.U32.AND P0, PT, R4, 0x1, PT ;  /* 0x000000010400780c */ /* 0x000fe20003f05070 */
[----:B------:R-:W-:-:S03]  /*0ec0*/  IMAD.MOV.U32 R4, RZ, RZ, 0x3da8ff83 ;  /* 0x3da8ff83ff047424 */ /* 0x000fc600078e00ff */
[----:B------:R-:W-:Y:S02]  /*0ed0*/  FSEL R26, R26, -8.06006814911005101289e+34, !P0 ;  /* 0xf9785eba1a1a7808 */ /* 0x000fe40004000000 */
[----:B------:R-:W-:Y:S01]  /*0ee0*/  FSEL R27, -R4, 0.11223486810922622681, !P0 ;  /* 0x3de5db65041b7808 */ /* 0x000fe20004000100 */
[----:B------:R-:W-:-:S08]  /*0ef0*/  DMUL R4, R22, R22 ;  /* 0x0000001616047228 */ /* 0x000fd00000000000 */
[----:B--2---:R-:W-:-:S08]  /*0f00*/  DFMA R8, R4, R26, R8 ;  /* 0x0000001a0408722b */ /* 0x004fd00000000008 */
[----:B------:R-:W-:-:S08]  /*0f10*/  DFMA R8, R4, R8, R10 ;  /* 0x000000080408722b */ /* 0x000fd0000000000a */
[----:B---3--:R-:W-:-:S08]  /*0f20*/  DFMA R8, R4, R8, R12 ;  /* 0x000000080408722b */ /* 0x008fd0000000000c */
[----:B------:R-:W-:-:S08]  /*0f30*/  DFMA R8, R4, R8, R14 ;  /* 0x000000080408722b */ /* 0x000fd0000000000e */
[----:B----4-:R-:W-:-:S08]  /*0f40*/  DFMA R8, R4, R8, R16 ;  /* 0x000000080408722b */ /* 0x010fd00000000010 */
[----:B------:R-:W-:-:S08]  /*0f50*/  DFMA R8, R4, R8, R18 ;  /* 0x000000080408722b */ /* 0x000fd00000000012 */
[----:B------:R-:W-:Y:S02]  /*0f60*/  DFMA R22, R8, R22, R22 ;  /* 0x000000160816722b */ /* 0x000fe40000000016 */
[----:B------:R-:W-:-:S10]  /*0f70*/  DFMA R4, R4, R8, 1 ;  /* 0x3ff000000404742b */ /* 0x000fd40000000008 */
[----:B------:R-:W-:Y:S01]  /*0f80*/  FSEL R8, R4, R22, !P0 ;  /* 0x0000001604087208 */ /* 0x000fe20004000000 */
[----:B------:R-:W-:Y:S01]  /*0f90*/  @!P1 IMAD.MOV.U32 R22, RZ, RZ, 0x1 ;  /* 0x00000001ff169424 */ /* 0x000fe200078e00ff */
[----:B------:R-:W-:Y:S02]  /*0fa0*/  FSEL R9, R5, R23, !P0 ;  /* 0x0000001705097208 */ /* 0x000fe40004000000 */
[----:B------:R-:W-:Y:S01]  /*0fb0*/  LOP3.LUT P0, RZ, R24, 0x2, RZ, 0xc0, !PT ;  /* 0x0000000218ff7812 */ /* 0x000fe2000780c0ff */
[----:B------:R-:W-:-:S03]  /*0fc0*/  @!P1 DMUL R24, RZ, R2 ;  /* 0x00000002ff189228 */ /* 0x000fc60000000000 */
        /* <DEDUP_REMOVED lines=28> */
.L_x_17:
[----:B------:R-:W-:Y:S05]  /*1190*/  BSYNC.RECONVERGENT B1 ;  /* 0x0000000000017941 */ /* 0x000fea0003800200 */
.L_x_16:
[----:B------:R-:W-:-:S07]  /*11a0*/  VIADD R22, R8, 0x1 ;  /* 0x0000000108167836 */ /* 0x000fce0000000000 */
.L_x_15:
[----:B------:R-:W-:Y:S05]  /*11b0*/  BSYNC.RECONVERGENT B0 ;  /* 0x0000000000007941 */ /* 0x000fea0003800200 */
.L_x_14:
        /* <DEDUP_REMOVED lines=10> */
[----:B------:R-:W-:Y:S02]  /*1260*/  BSSY.RECONVERGENT B0, `(.L_x_18) ;  /* 0x0000030000007945 */ /* 0x000fe40003800200 */
        /* <DEDUP_REMOVED lines=12> */
[----:B------:R-:W-:Y:S02]  /*1330*/  DFMA R2, R2, R8, 1 ;  /* 0x3ff000000202742b */ /* 0x000fe40000000008 */
[----:B------:R-:W-:-:S08]  /*1340*/  DMUL R8, R6, 0.5 ;  /* 0x3fe0000006087828 */ /* 0x000fd00000000000 */
[----:B------:R-:W-:Y:S01]  /*1350*/  FSEL R6, R2, R24, !P0 ;  /* 0x0000001802067208 */ /* 0x000fe20004000000 */
[----:B------:R-:W-:Y:S01]  /*1360*/  DSETP.NEU.AND P1, PT, |R8|, +INF , PT ;  /* 0x7ff000000800742a */ /* 0x000fe20003f2d200 */
[----:B------:R-:W-:Y:S02]  /*1370*/  FSEL R7, R3, R25, !P0 ;  /* 0x0000001903077208 */ /* 0x000fe40004000000 */
[----:B------:R-:W-:-:S04]  /*1380*/  LOP3.LUT P0, RZ, R22, 0x2, RZ, 0xc0, !PT ;  /* 0x0000000216ff7812 */ /* 0x000fc8000780c0ff */
[----:B------:R-:W-:-:S10]  /*1390*/  DADD R2, RZ, -R6 ;  /* 0x00000000ff027229 */ /* 0x000fd40000000806 */
[----:B------:R-:W-:Y:S02]  /*13a0*/  FSEL R2, R6, R2, !P0 ;  /* 0x0000000206027208 */ /* 0x000fe40004000000 */
[----:B------:R-:W-:Y:S01]  /*13b0*/  FSEL R3, R7, R3, !P0 ;  /* 0x0000000307037208 */ /* 0x000fe20004000000 */
[----:B------:R-:W-:-:S05]  /*13c0*/  @!P1 DMUL R6, RZ, R8 ;  /* 0x00000008ff069228 */ /* 0x000fca0000000000 */
[----:B------:R-:W-:Y:S01]  /*13d0*/  DMUL R4, R4, R2 ;  /* 0x0000000204047228 */ /* 0x000fe20000000000 */
        /* <DEDUP_REMOVED lines=19> */
[----:B------:R-:W-:-:S07]  /*1510*/  MOV R8, 0x1530 ;  /* 0x0000153000087802 */ /* 0x000fce0000000f00 */
[----:B------:R-:W-:Y:S05]  /*1520*/  CALL.REL.NOINC `($_Z25haversine_distance_kerneliPKdS0_S0_S0_Pd$__internal_trig_reduction_slowpathd) ;  /* 0x0000001400807944 */ /* 0x000fea0003c00000 */
[----:B------:R-:W-:Y:S02]  /*1530*/  IMAD.MOV.U32 R2, RZ, RZ, R11 ;  /* 0x000000ffff027224 */ /* 0x000fe400078e000b */
[----:B------:R-:W-:Y:S02]  /*1540*/  IMAD.MOV.U32 R6, RZ, RZ, R16 ;  /* 0x000000ffff067224 */ /* 0x000fe400078e0010 */
[----:B------:R-:W-:-:S07]  /*1550*/  IMAD.MOV.U32 R7, RZ, RZ, R17 ;  /* 0x000000ffff077224 */ /* 0x000fce00078e0011 */
.L_x_19:
[----:B------:R-:W-:Y:S05]  /*1560*/  BSYNC.RECONVERGENT B0 ;  /* 0x0000000000007941 */ /* 0x000fea0003800200 */
.L_x_18:
        /* <DEDUP_REMOVED lines=13> */
[----:B------:R-:W-:-:S03]  /*1640*/  IMAD.MOV.U32 R3, RZ, RZ, 0x3da8ff83 ;  /* 0x3da8ff83ff037424 */ /* 0x000fc600078e00ff */
        /* <DEDUP_REMOVED lines=10> */
[----:B------:R-:W-:Y:S02]  /*16f0*/  FSEL R8, R8, R6, !P0 ;  /* 0x0000000608087208 */ /* 0x000fe40004000000 */
[----:B------:R-:W-:Y:S02]  /*1700*/  FSEL R9, R9, R7, !P0 ;  /* 0x0000000709097208 */ /* 0x000fe40004000000 */
[----:B------:R-:W-:-:S04]  /*1710*/  LOP3.LUT P0, RZ, R2, 0x2, RZ, 0xc0, !PT ;  /* 0x0000000202ff7812 */ /* 0x000fc8000780c0ff */
[----:B------:R-:W-:-:S10]  /*1720*/  DADD R6, RZ, -R8 ;  /* 0x00000000ff067229 */ /* 0x000fd40000000808 */
[----:B------:R-:W-:Y:S01]  /*1730*/  FSEL R2, R8, R6, !P0 ;  /* 0x0000000608027208 */ /* 0x000fe20004000000 */
[----:B------:R-:W-:Y:S01]  /*1740*/  IMAD.MOV.U32 R6, RZ, RZ, 0x0 ;  /* 0x00000000ff067424 */ /* 0x000fe200078e00ff */
[----:B------:R-:W-:Y:S01]  /*1750*/  FSEL R3, R9, R7, !P0 ;  /* 0x0000000709037208 */ /* 0x000fe20004000000 */
[----:B------:R-:W-:-:S05]  /*1760*/  IMAD.MOV.U32 R7, RZ, RZ, 0x3fd80000 ;  /* 0x3fd80000ff077424 */ /* 0x000fca00078e00ff */
[----:B------:R-:W-:-:S08]  /*1770*/  DMUL R4, R4, R2 ;  /* 0x0000000204047228 */ /* 0x000fd00000000000 */
[----:B------:R-:W-:-:S08]  /*1780*/  DMUL R4, R2, R4 ;  /* 0x0000000402047228 */ /* 0x000fd00000000000 */
[----:B------:R-:W-:-:S06]  /*1790*/  DFMA R20, R20, R20, R4 ;  /* 0x000000141414722b */ /* 0x000fcc0000000004 */
[----:B------:R-:W0:Y:S04]  /*17a0*/  MUFU.RSQ64H R3, R21 ;  /* 0x0000001500037308 */ /* 0x000e280000001c00 */
[----:B------:R-:W-:-:S05]  /*17b0*/  VIADD R2, R21, 0xfcb00000 ;  /* 0xfcb0000015027836 */ /* 0x000fca0000000000 */
[----:B------:R-:W-:Y:S01]  /*17c0*/  ISETP.GE.U32.AND P0, PT, R2, 0x7ca00000, PT ;  /* 0x7ca000000200780c */ /* 0x000fe20003f06070 */
[----:B0-----:R-:W-:-:S08]  /*17d0*/  DMUL R4, R2, R2 ;  /* 0x0000000202047228 */ /* 0x001fd00000000000 */
[----:B------:R-:W-:-:S08]  /*17e0*/  DFMA R4, R20, -R4, 1 ;  /* 0x3ff000001404742b */ /* 0x000fd00000000804 */
[----:B------:R-:W-:Y:S02]  /*17f0*/  DFMA R6, R4, R6, 0.5 ;  /* 0x3fe000000406742b */ /* 0x000fe40000000006 */
[----:B------:R-:W-:-:S08]  /*1800*/  DMUL R4, R2, R4 ;  /* 0x0000000402047228 */ /* 0x000fd00000000000 */
[----:B------:R-:W-:-:S08]  /*1810*/  DFMA R6, R6, R4, R2 ;  /* 0x000000040606722b */ /* 0x000fd00000000002 */
[----:B------:R-:W-:Y:S02]  /*1820*/  DMUL R10, R20, R6 ;  /* 0x00000006140a7228 */ /* 0x000fe40000000000 */
[----:B------:R-:W-:Y:S02]  /*1830*/  VIADD R5, R7, 0xfff00000 ;  /* 0xfff0000007057836 */ /* 0x000fe40000000000 */
[----:B------:R-:W-:-:S04]  /*1840*/  IMAD.MOV.U32 R4, RZ, RZ, R6 ;  /* 0x000000ffff047224 */ /* 0x000fc800078e0006 */
[----:B------:R-:W-:-:S08]  /*1850*/  DFMA R8, R10, -R10, R20 ;  /* 0x8000000a0a08722b */ /* 0x000fd00000000014 */
[----:B------:R-:W-:Y:S01]  /*1860*/  DFMA R26, R8, R4, R10 ;  /* 0x00000004081a722b */ /* 0x000fe2000000000a */
[----:B------:R-:W-:Y:S10]  /*1870*/  @!P0 BRA `(.L_x_21) ;  /* 0x00000000002c8947 */ /* 0x000ff40003800000 */
[----:B------:R-:W-:Y:S02]  /*1880*/  IMAD.MOV.U32 R13, RZ, RZ, R9 ;  /* 0x000000ffff0d7224 */ /* 0x000fe400078e0009 */
[----:B------:R-:W-:Y:S02]  /*1890*/  IMAD.MOV.U32 R4, RZ, RZ, R6 ;  /* 0x000000ffff047224 */ /* 0x000fe400078e0006 */
[----:B------:R-:W-:Y:S01]  /*18a0*/  IMAD.MOV.U32 R9, RZ, RZ, R2 ;  /* 0x000000ffff097224 */ /* 0x000fe200078e0002 */
[----:B------:R-:W-:Y:S01]  /*18b0*/  MOV R2, 0x1910 ;  /* 0x0000191000027802 */ /* 0x000fe20000000f00 */
[----:B------:R-:W-:Y:S02]  /*18c0*/  IMAD.MOV.U32 R6, RZ, RZ, R10 ;  /* 0x000000ffff067224 */ /* 0x000fe400078e000a */
[----:B------:R-:W-:Y:S02]  /*18d0*/  IMAD.MOV.U32 R15, RZ, RZ, R11 ;  /* 0x000000ffff0f7224 */ /* 0x000fe400078e000b */
[----:B------:R-:W-:-:S02]  /*18e0*/  IMAD.MOV.U32 R3, RZ, RZ, R20 ;  /* 0x000000ffff037224 */ /* 0x000fc400078e0014 */
[----:B------:R-:W-:-:S07]  /*18f0*/  IMAD.MOV.U32 R14, RZ, RZ, R21 ;  /* 0x000000ffff0e7224 */ /* 0x000fce00078e0015 */
[----:B------:R-:W-:Y:S05]  /*1900*/  CALL.REL.NOINC `($__internal_1_$__cuda_sm20_dsqrt_rn_f64_mediumpath_v1) ;  /* 0x0000000c00dc7944 */ /* 0x000fea0003c00000 */
[----:B------:R-:W-:Y:S02]  /*1910*/  IMAD.MOV.U32 R26, RZ, RZ, R4 ;  /* 0x000000ffff1a7224 */ /* 0x000fe400078e0004 */
[----:B------:R-:W-:-:S07]  /*1920*/  IMAD.MOV.U32 R27, RZ, RZ, R5 ;  /* 0x000000ffff1b7224 */ /* 0x000fce00078e0005 */
.L_x_21:
[----:B------:R-:W-:Y:S05]  /*1930*/  BSYNC.RECONVERGENT B0 ;  /* 0x0000000000007941 */ /* 0x000fea0003800200 */
.L_x_20:
[----:B------:R-:W-:Y:S01]  /*1940*/  DADD R20, -R20, 1 ;  /* 0x3ff0000014147429 */ /* 0x000fe20000000100 */
[----:B------:R-:W-:Y:S01]  /*1950*/  IMAD.MOV.U32 R6, RZ, RZ, 0x0 ;  /* 0x00000000ff067424 */ /* 0x000fe200078e00ff */
[----:B------:R-:W-:Y:S01]  /*1960*/  BSSY.RECONVERGENT B0, `(.L_x_22) ;  /* 0x000001a000007945 */ /* 0x000fe20003800200 */
[----:B------:R-:W-:-:S03]  /*1970*/  IMAD.MOV.U32 R7, RZ, RZ, 0x3fd80000 ;  /* 0x3fd80000ff077424 */ /* 0x000fc600078e00ff */
        /* <DEDUP_REMOVED lines=15> */
[----:B------:R-:W-:Y:S01]  /*1a70*/  IMAD.MOV.U32 R9, RZ, RZ, R2 ;  /* 0x000000ffff097224 */ /* 0x000fe200078e0002 */
[----:B------:R-:W-:Y:S01]  /*1a80*/  MOV R2, 0x1b00 ;  /* 0x00001b0000027802 */ /* 0x000fe20000000f00 */
[----:B------:R-:W-:Y:S02]  /*1a90*/  IMAD.MOV.U32 R3, RZ, RZ, R20 ;  /* 0x000000ffff037224 */ /* 0x000fe400078e0014 */
[----:B------:R-:W-:Y:S02]  /*1aa0*/  IMAD.MOV.U32 R14, RZ, RZ, R21 ;  /* 0x000000ffff0e7224 */ /* 0x000fe400078e0015 */
[----:B------:R-:W-:Y:S02]  /*1ab0*/  IMAD.MOV.U32 R8, RZ, RZ, R12 ;  /* 0x000000ffff087224 */ /* 0x000fe400078e000c */
[----:B------:R-:W-:-:S02]  /*1ac0*/  IMAD.MOV.U32 R6, RZ, RZ, R10 ;  /* 0x000000ffff067224 */ /* 0x000fc400078e000a */
[----:B------:R-:W-:Y:S02]  /*1ad0*/  IMAD.MOV.U32 R15, RZ, RZ, R11 ;  /* 0x000000ffff0f7224 */ /* 0x000fe400078e000b */
[----:B------:R-:W-:-:S07]  /*1ae0*/  IMAD.MOV.U32 R5, RZ, RZ, R7 ;  /* 0x000000ffff057224 */ /* 0x000fce00078e0007 */
[----:B------:R-:W-:Y:S05]  /*1af0*/  CALL.REL.NOINC `($__internal_1_$__cuda_sm20_dsqrt_rn_f64_mediumpath_v1) ;  /* 0x0000000c00607944 */ /* 0x000fea0003c00000 */
.L_x_23:
[----:B------:R-:W-:Y:S05]  /*1b00*/  BSYNC.RECONVERGENT B0 ;  /* 0x0000000000007941 */ /* 0x000fea0003800200 */
.L_x_22:
[----:B------:R-:W-:Y:S01]  /*1b10*/  DADD R10, -RZ, |R26| ;  /* 0x00000000ff0a7229 */ /* 0x000fe2000000051a */
[----:B------:R-:W-:Y:S01]  /*1b20*/  IMAD.MOV.U32 R6, RZ, RZ, 0x1 ;  /* 0x00000001ff067424 */ /* 0x000fe200078e00ff */
[--C-:B------:R-:W-:Y:S01]  /*1b30*/  DADD R12, -RZ, |R4|.reuse ;  /* 0x00000000ff0c7229 */ /* 0x100fe20000000504 */
[----:B------:R-:W-:Y:S01]  /*1b40*/  BSSY.RECONVERGENT B0, `(.L_x_24) ;  /* 0x0000019000007945 */ /* 0x000fe20003800200 */
[----:B------:R-:W-:-:S08]  /*1b50*/  DSETP.GT.AND P1, PT, |R26|, |R4|, PT ;  /* 0x400000041a00722a */ /* 0x000fd00003f24200 */
[----:B------:R-:W-:Y:S02]  /*1b60*/  FSEL R3, R11, R13, P1 ;  /* 0x0000000d0b037208 */ /* 0x000fe40000800000 */
[----:B------:R-:W-:Y:S02]  /*1b70*/  FSEL R2, R10, R12, P1 ;  /* 0x0000000c0a027208 */ /* 0x000fe40000800000 */
[----:B------:R-:W0:Y:S01]  /*1b80*/  MUFU.RCP64H R7, R3 ;  /* 0x0000000300077308 */ /* 0x000e220000001800 */
[----:B------:R-:W-:Y:S02]  /*1b90*/  FSEL R14, R12, R10, P1 ;  /* 0x0000000a0c0e7208 */ /* 0x000fe40000800000 */
[----:B------:R-:W-:-:S04]  /*1ba0*/  FSEL R15, R13, R11, P1 ;  /* 0x0000000b0d0f7208 */ /* 0x000fc80000800000 */
[----:B------:R-:W-:Y:S01]  /*1bb0*/  FSETP.GEU.AND P2, PT, |R15|, 6.5827683646048100446e-37, PT ;  /* 0x036000000f00780b */ /* 0x000fe20003f4e200 */
[----:B0-----:R-:W-:-:S08]  /*1bc0*/  DFMA R8, -R2, R6, 1 ;  /* 0x3ff000000208742b */ /* 0x001fd00000000106 */
[----:B------:R-:W-:-:S08]  /*1bd0*/  DFMA R8, R8, R8, R8 ;  /* 0x000000080808722b */ /* 0x000fd00000000008 */
[----:B------:R-:W-:-:S08]  /*1be0*/  DFMA R8, R6, R8, R6 ;  /* 0x000000080608722b */ /* 0x000fd00000000006 */
[----:B------:R-:W-:-:S08]  /*1bf0*/  DFMA R6, -R2, R8, 1 ;  /* 0x3ff000000206742b */ /* 0x000fd00000000108 */
[----:B------:R-:W-:-:S08]  /*1c00*/  DFMA R6, R8, R6, R8 ;  /* 0x000000060806722b */ /* 0x000fd00000000008 */
[----:B------:R-:W-:-:S08]  /*1c10*/  DMUL R8, R6, R14 ;  /* 0x0000000e06087228 */ /* 0x000fd00000000000 */
[----:B------:R-:W-:-:S08]  /*1c20*/  DFMA R10, -R2, R8, R14 ;  /* 0x00000008020a722b */ /* 0x000fd0000000010e */
[----:B------:R-:W-:-:S10]  /*1c30*/  DFMA R6, R6, R10, R8 ;  /* 0x0000000a0606722b */ /* 0x000fd40000000008 */
[----:B------:R-:W-:-:S05]  /*1c40*/  FFMA R8, RZ, R3, R7 ;  /* 0x00000003ff087223 */ /* 0x000fca0000000007 */
[----:B------:R-:W-:-:S13]  /*1c50*/  FSETP.GT.AND P0, PT, |R8|, 1.469367938527859385e-39, PT ;  /* 0x001000000800780b */ /* 0x000fda0003f04200 */
[----:B------:R-:W-:Y:S05]  /*1c60*/  @P0 BRA P2, `(.L_x_25) ;  /* 0x0000000000180947 */ /* 0x000fea0001000000 */
[----:B------:R-:W-:Y:S01]  /*1c70*/  IMAD.MOV.U32 R12, RZ, RZ, R2 ;  /* 0x000000ffff0c7224 */ /* 0x000fe200078e0002 */
[----:B------:R-:W-:Y:S01]  /*1c80*/  MOV R6, 0x1cb0 ;  /* 0x00001cb000067802 */ /* 0x000fe20000000f00 */
[----:B------:R-:W-:-:S07]  /*1c90*/  IMAD.MOV.U32 R13, RZ, RZ, R3 ;  /* 0x000000ffff0d7224 */ /* 0x000fce00078e0003 */
[----:B------:R-:W-:Y:S05]  /*1ca0*/  CALL.REL.NOINC `($__internal_0_$__cuda_sm20_div_rn_f64_full) ;  /* 0x00000004008c7944 */ /* 0x000fea0003c00000 */
[----:B------:R-:W-:Y:S02]  /*1cb0*/  IMAD.MOV.U32 R6, RZ, RZ, R18 ;  /* 0x000000ffff067224 */ /* 0x000fe400078e0012 */
[----:B------:R-:W-:-:S07]  /*1cc0*/  IMAD.MOV.U32 R7, RZ, RZ, R19 ;  /* 0x000000ffff077224 */ /* 0x000fce00078e0013 */
.L_x_25:
[----:B------:R-:W-:Y:S05]  /*1cd0*/  BSYNC.RECONVERGENT B0 ;  /* 0x0000000000007941 */ /* 0x000fea0003800200 */
.L_x_24:
[----:B------:R-:W-:Y:S01]  /*1ce0*/  DMUL R8, R6, R6 ;  /* 0x0000000606087228 */ /* 0x000fe20000000000 */
[----:B------:R-:W-:Y:S01]  /*1cf0*/  IMAD.MOV.U32 R10, RZ, RZ, -0x2449a4b7 ;  /* 0xdbb65b49ff0a7424 */ /* 0x000fe200078e00ff */
[----:B------:R-:W-:Y:S01]  /*1d00*/  UMOV UR6, 0x2a25ff7e ;  /* 0x2a25ff7e00067882 */ /* 0x000fe20000000000 */
[----:B------:R-:W-:Y:S01]  /*1d10*/  IMAD.MOV.U32 R11, RZ, RZ, 0x3f2d3b63 ;  /* 0x3f2d3b63ff0b7424 */ /* 0x000fe200078e00ff */
[----:B------:R-:W-:Y:S01]  /*1d20*/  UMOV UR7, 0x3ef53e1d ;  /* 0x3ef53e1d00077882 */ /* 0x000fe20000000000 */
[----:B------:R-:W-:Y:S01]  /*1d30*/  ISETP.GE.AND P2, PT, R5, RZ, PT ;  /* 0x000000ff0500720c */ /* 0x000fe20003f46270 */
[----:B------:R-:W-:Y:S01]  /*1d40*/  @!P1 IMAD.MOV.U32 R12, RZ, RZ, 0x54442d18 ;  /* 0x54442d18ff0c9424 */ /* 0x000fe200078e00ff */
[----:B------:R-:W-:Y:S01]  /*1d50*/  DSETP.NEU.AND P3, PT, R2, RZ, PT ;  /* 0x000000ff0200722a */ /* 0x000fe20003f6d000 */
[----:B------:R-:W-:Y:S01]  /*1d60*/  @!P1 IMAD.MOV.U32 R13, RZ, RZ, 0x400921fb ;  /* 0x400921fbff0d9424 */ /* 0x000fe200078e00ff */
[----:B------:R-:W-:Y:S01]  /*1d70*/  DFMA R10, R8, -UR6, R10 ;  /* 0x80000006080a7c2b */ /* 0x000fe2000800000a */
[----:B------:R-:W-:Y:S01]  /*1d80*/  UMOV UR6, 0x8dde082e ;  /* 0x8dde082e00067882 */ /* 0x000fe20000000000 */
[----:B------:R-:W-:Y:S01]  /*1d90*/  UMOV UR7, 0x3f531278 ;  /* 0x3f53127800077882 */ /* 0x000fe20000000000 */
[----:B------:R-:W-:-:S05]  /*1da0*/  @P1 PLOP3.LUT P0, PT, P2, PT, PT, 0x80, 0x8 ;  /* 0x000000000008181c */ /* 0x000fca000170f070 */
[----:B------:R-:W-:Y:S01]  /*1db0*/  DFMA R10, R8, R10, -UR6 ;  /* 0x80000006080a7e2b */ /* 0x000fe2000800000a */
[----:B------:R-:W-:Y:S01]  /*1dc0*/  UMOV UR6, 0xc8249315 ;  /* 0xc824931500067882 */ /* 0x000fe20000000000 */
[----:B------:R-:W-:-:S06]  /*1dd0*/  UMOV UR7, 0x3f6f9690 ;  /* 0x3f6f969000077882 */ /* 0x000fcc0000000000 */
[----:B------:R-:W-:Y:S01]  /*1de0*/  DFMA R10, R8, R10, UR6 ;  /* 0x00000006080a7e2b */ /* 0x000fe2000800000a */
[----:B------:R-:W-:Y:S01]  /*1df0*/  UMOV UR6, 0xabc7cf0d ;  /* 0xabc7cf0d00067882 */ /* 0x000fe20000000000 */
[----:B------:R-:W-:-:S06]  /*1e00*/  UMOV UR7, 0x3f82cf5a ;  /* 0x3f82cf5a00077882 */ /* 0x000fcc0000000000 */
        /* <DEDUP_REMOVED lines=42> */
[----:B------:R-:W-:-:S08]  /*20b0*/  DFMA R10, R8, R10, -UR6 ;  /* 0x80000006080a7e2b */ /* 0x000fd0000800000a */
[----:B------:R-:W-:Y:S01]  /*20c0*/  DMUL R10, R8, R10 ;  /* 0x0000000a080a7228 */ /* 0x000fe20000000000 */
[----:B------:R-:W-:Y:S02]  /*20d0*/  @P1 IMAD.MOV.U32 R8, RZ, RZ, 0x54442d18 ;  /* 0x54442d18ff081424 */ /* 0x000fe400078e00ff */
[----:B------:R-:W-:-:S05]  /*20e0*/  @P1 IMAD.MOV.U32 R9, RZ, RZ, 0x3ff921fb ;  /* 0x3ff921fbff091424 */ /* 0x000fca00078e00ff */
[----:B------:R-:W-:-:S08]  /*20f0*/  DFMA R10, R10, R6, R6 ;  /* 0x000000060a0a722b */ /* 0x000fd00000000006 */
[----:B------:R-:W-:-:S10]  /*2100*/  @P1 DADD R6, -RZ, -R10 ;  /* 0x00000000ff061229 */ /* 0x000fd4000000090a */
[----:B------:R-:W-:Y:S02]  /*2110*/  @P1 FSEL R2, R10, R6, !P0 ;  /* 0x000000060a021208 */ /* 0x000fe40004000000 */
[----:B------:R-:W-:Y:S01]  /*2120*/  @P1 FSEL R3, R11, R7, !P0 ;  /* 0x000000070b031208 */ /* 0x000fe20004000000 */
[----:B------:R-:W-:Y:S01]  /*2130*/  @!P1 DADD R6, -R10, R12 ;  /* 0x000000000a069229 */ /* 0x000fe2000000010c */
[----:B------:R-:W-:-:S04]  /*2140*/  @!P1 PLOP3.LUT P0, PT, P2, PT, PT, 0x80, 0x8 ;  /* 0x000000000008981c */ /* 0x000fc8000170f070 */
[----:B------:R-:W-:Y:S01]  /*2150*/  @P1 DADD R2, R2, R8 ;  /* 0x0000000002021229 */ /* 0x000fe20000000008 */
[----:B------:R-:W-:-:S05]  /*2160*/  @P3 IMAD.MOV.U32 R9, RZ, RZ, 0x7f3321d2 ;  /* 0x7f3321d2ff093424 */ /* 0x000fca00078e00ff */
[----:B------:R-:W-:Y:S01]  /*2170*/  @!P1 FSEL R3, R7, R11, !P0 ;  /* 0x0000000b07039208 */ /* 0x000fe20004000000 */
[----:B------:R-:W-:Y:S01]  /*2180*/  @P3 IMAD.MOV.U32 R11, RZ, RZ, 0x4002d97c ;  /* 0x4002d97cff0b3424 */ /* 0x000fe200078e00ff */
[----:B------:R-:W-:Y:S01]  /*2190*/  @!P1 FSEL R2, R6, R10, !P0 ;  /* 0x0000000a06029208 */ /* 0x000fe20004000000 */
[C-C-:B------:R-:W-:Y:S01]  /*21a0*/  @P3 DSETP.NEU.AND P1, PT, |R4|.reuse, |R26|.reuse, PT ;  /* 0x4000001a0400322a */ /* 0x140fe20003f2d200 */
[----:B------:R-:W-:Y:S01]  /*21b0*/  @P3 FSEL R9, R9, 3.37028055040000000000e+12, !P0 ;  /* 0x54442d1809093808 */ /* 0x000fe20004000000 */
[----:B------:R-:W-:Y:S01]  /*21c0*/  DADD R6, |R4|, |R26| ;  /* 0x0000000004067229 */ /* 0x000fe2000000061a */
[----:B------:R-:W-:Y:S02]  /*21d0*/  @P3 FSEL R11, R11, 1.8213495016098022461, !P0 ;  /* 0x3fe921fb0b0b3808 */ /* 0x000fe40004000000 */
[----:B------:R-:W-:Y:S02]  /*21e0*/  @!P3 FSEL R5, RZ, 2.1426990032196044922, P0 ;  /* 0x400921fbff05b808 */ /* 0x000fe40000000000 */
[----:B------:R-:W-:-:S02]  /*21f0*/  @P3 FSEL R8, R9, R2, !P1 ;  /* 0x0000000209083208 */ /* 0x000fc40004800000 */
[----:B------:R-:W-:Y:S02]  /*2200*/  @P3 FSEL R9, R11, R3, !P1 ;  /* 0x000000030b093208 */ /* 0x000fe40004800000 */
[----:B------:R-:W0:Y:S01]  /*2210*/  LDC.64 R2, c[0x0][0x3a8] ;  /* 0x0000ea00ff027b82 */ /* 0x000e220000000a00 */
[----:B------:R-:W-:Y:S01]  /*2220*/  @!P3 FSEL R4, RZ, 3.37028055040000000000e+12, P0 ;  /* 0x54442d18ff04b808 */ /* 0x000fe20000000000 */
[----:B------:R-:W-:Y:S01]  /*2230*/  DSETP.NAN.AND P0, PT, R6, R6, PT ;  /* 0x000000060600722a */ /* 0x000fe20003f08000 */
[----:B------:R-:W-:Y:S02]  /*2240*/  @P3 IMAD.MOV.U32 R5, RZ, RZ, R9 ;  /* 0x000000ffff053224 */ /* 0x000fe400078e0009 */
[----:B------:R-:W-:-:S03]  /*2250*/  @P3 IMAD.MOV.U32 R4, RZ, RZ, R8 ;  /* 0x000000ffff043224 */ /* 0x000fc600078e0008 */
[----:B------:R-:W-:Y:S02]  /*2260*/  LOP3.LUT R27, R5, 0x80000000, R27, 0xb8, !PT ;  /* 0x80000000051b7812 */ /* 0x000fe400078eb81b */
[----:B------:R-:W-:Y:S02]  /*2270*/  FSEL R4, R6, R4, P0 ;  /* 0x0000000406047208 */ /* 0x000fe40000000000 */
[----:B------:R-:W-:-:S06]  /*2280*/  FSEL R5, R7, R27, P0 ;  /* 0x0000001b07057208 */ /* 0x000fcc0000000000 */
[----:B------:R-:W-:Y:S01]  /*2290*/  DADD R4, R4, R4 ;  /* 0x0000000004047229 */ /* 0x000fe20000000004 */
[----:B0-----:R-:W-:-:S07]  /*22a0*/  IMAD.WIDE R2, R0, 0x8, R2 ;  /* 0x0000000800027825 */ /* 0x001fce00078e0202 */
[----:B------:R-:W-:-:S07]  /*22b0*/  DMUL R4, R4, 6371 ;  /* 0x40b8e30004047828 */ /* 0x000fce0000000000 */
[----:B------:R-:W-:Y:S01]  /*22c0*/  STG.E.64 desc[UR4][R2.64], R4 ;  /* 0x0000000402007986 */ /* 0x000fe2000c101b04 */
[----:B------:R-:W-:Y:S05]  /*22d0*/  EXIT ;  /* 0x000000000000794d */ /* 0x000fea0003800000 */
        .weak           $__internal_0_$__cuda_sm20_div_rn_f64_full
        .type           $__internal_0_$__cuda_sm20_div_rn_f64_full,@function
        .size           $__internal_0_$__cuda_sm20_div_rn_f64_full,($__internal_1_$__cuda_sm20_dsqrt_rn_f64_mediumpath_v1 - $__internal_0_$__cuda_sm20_div_rn_f64_full)
$__internal_0_$__cuda_sm20_div_rn_f64_full:
[C---:B------:R-:W-:Y:S01]  /*22e0*/  FSETP.GEU.AND P0, PT, |R13|.reuse, 1.469367938527859385e-39, PT ;  /* 0x001000000d00780b */ /* 0x040fe20003f0e200 */
[----:B------:R-:W-:Y:S01]  /*22f0*/  IMAD.MOV.U32 R16, RZ, RZ, 0x1 ;  /* 0x00000001ff107424 */ /* 0x000fe200078e00ff */
[----:B------:R-:W-:Y:S01]  /*2300*/  LOP3.LUT R10, R13, 0x800fffff, RZ, 0xc0, !PT ;  /* 0x800fffff0d0a7812 */ /* 0x000fe200078ec0ff */
[----:B------:R-:W-:Y:S01]  /*2310*/  BSSY.RECONVERGENT B1, `(.L_x_26) ;  /* 0x0000054000017945 */ /* 0x000fe20003800200 */
[C---:B------:R-:W-:Y:S02]  /*2320*/  FSETP.GEU.AND P3, PT, |R15|.reuse, 1.469367938527859385e-39, PT ;  /* 0x001000000f00780b */ /* 0x040fe40003f6e200 */
[----:B------:R-:W-:Y:S01]  /*2330*/  LOP3.LUT R11, R10, 0x3ff00000, RZ, 0xfc, !PT ;  /* 0x3ff000000a0b7812 */ /* 0x000fe200078efcff */
[----:B------:R-:W-:Y:S01]  /*2340*/  IMAD.MOV.U32 R10, RZ, RZ, R12 ;  /* 0x000000ffff0a7224 */ /* 0x000fe200078e000c */
[----:B------:R-:W-:Y:S02]  /*2350*/  LOP3.LUT R7, R15, 0x7ff00000, RZ, 0xc0, !PT ;  /* 0x7ff000000f077812 */ /* 0x000fe400078ec0ff */
[----:B------:R-:W-:-:S03]  /*2360*/  LOP3.LUT R24, R13, 0x7ff00000, RZ, 0xc0, !PT ;  /* 0x7ff000000d187812 */ /* 0x000fc600078ec0ff */
[----:B------:R-:W-:Y:S01]  /*2370*/  @!P0 DMUL R10, R12, 8.98846567431157953865e+307 ;  /* 0x7fe000000c0a8828 */ /* 0x000fe20000000000 */
[----:B------:R-:W-:-:S03]  /*2380*/  ISETP.GE.U32.AND P2, PT, R7, R24, PT ;  /* 0x000000180700720c */ /* 0x000fc60003f46070 */
[----:B------:R-:W-:Y:S01]  /*2390*/  @!P3 LOP3.LUT R8, R13, 0x7ff00000, RZ, 0xc0, !PT ;  /* 0x7ff000000d08b812 */ /* 0x000fe200078ec0ff */
[----:B------:R-:W-:Y:S01]  /*23a0*/  @!P3 IMAD.MOV.U32 R22, RZ, RZ, RZ ;  /* 0x000000ffff16b224 */ /* 0x000fe200078e00ff */
[----:B------:R-:W0:Y:S02]  /*23b0*/  MUFU.RCP64H R17, R11 ;  /* 0x0000000b00117308 */ /* 0x000e240000001800 */
[----:B------:R-:W-:Y:S01]  /*23c0*/  @!P3 ISETP.GE.U32.AND P4, PT, R7, R8, PT ;  /* 0x000000080700b20c */ /* 0x000fe20003f86070 */
[----:B------:R-:W-:Y:S01]  /*23d0*/  IMAD.MOV.U32 R8, RZ, RZ, 0x1ca00000 ;  /* 0x1ca00000ff087424 */ /* 0x000fe200078e00ff */
[----:B------:R-:W-:-:S04]  /*23e0*/  @!P0 LOP3.LUT R24, R11, 0x7ff00000, RZ, 0xc0, !PT ;  /* 0x7ff000000b188812 */ /* 0x000fc800078ec0ff */
[----:B------:R-:W-:Y:S01]  /*23f0*/  @!P3 SEL R9, R8, 0x63400000, !P4 ;  /* 0x634000000809b807 */ /* 0x000fe20006000000 */
[----:B------:R-:W-:-:S03]  /*2400*/  VIADD R25, R24, 0xffffffff ;  /* 0xffffffff18197836 */ /* 0x000fc60000000000 */
[----:B------:R-:W-:-:S04]  /*2410*/  @!P3 LOP3.LUT R9, R9, 0x80000000, R15, 0xf8, !PT ;  /* 0x800000000909b812 */ /* 0x000fc800078ef80f */
[----:B------:R-:W-:Y:S01]  /*2420*/  @!P3 LOP3.LUT R23, R9, 0x100000, RZ, 0xfc, !PT ;  /* 0x001000000917b812 */ /* 0x000fe200078efcff */
[----:B0-----:R-:W-:Y:S01]  /*2430*/  DFMA R20, R16, -R10, 1 ;  /* 0x3ff000001014742b */ /* 0x001fe2000000080a */
[----:B------:R-:W-:-:S07]  /*2440*/  IMAD.MOV.U32 R9, RZ, RZ, R7 ;  /* 0x000000ffff097224 */ /* 0x000fce00078e0007 */
[----:B------:R-:W-:-:S08]  /*2450*/  DFMA R20, R20, R20, R20 ;  /* 0x000000141414722b */ /* 0x000fd00000000014 */
[----:B------:R-:W-:Y:S01]  /*2460*/  DFMA R20, R16, R20, R16 ;  /* 0x000000141014722b */ /* 0x000fe20000000010 */
[----:B------:R-:W-:Y:S01]  /*2470*/  SEL R17, R8, 0x63400000, !P2 ;  /* 0x6340000008117807 */ /* 0x000fe20005000000 */
[----:B------:R-:W-:-:S03]  /*2480*/  IMAD.MOV.U32 R16, RZ, RZ, R14 ;  /* 0x000000ffff107224 */ /* 0x000fc600078e000e */
[----:B------:R-:W-:-:S03]  /*2490*/  LOP3.LUT R17, R17, 0x800fffff, R15, 0xf8, !PT ;  /* 0x800fffff11117812 */ /* 0x000fc600078ef80f */
[----:B------:R-:W-:-:S03]  /*24a0*/  DFMA R18, R20, -R10, 1 ;  /* 0x3ff000001412742b */ /* 0x000fc6000000080a */
[----:B------:R-:W-:-:S05]  /*24b0*/  @!P3 DFMA R16, R16, 2, -R22 ;  /* 0x400000001010b82b */ /* 0x000fca0000000816 */
[----:B------:R-:W-:-:S05]  /*24c0*/  DFMA R18, R20, R18, R20 ;  /* 0x000000121412722b */ /* 0x000fca0000000014 */
[----:B------:R-:W-:-:S03]  /*24d0*/  @!P3 LOP3.LUT R9, R17, 0x7ff00000, RZ, 0xc0, !PT ;  /* 0x7ff000001109b812 */ /* 0x000fc600078ec0ff */
[----:B------:R-:W-:Y:S02]  /*24e0*/  DMUL R20, R18, R16 ;  /* 0x0000001012147228 */ /* 0x000fe40000000000 */
[----:B------:R-:W-:-:S05]  /*24f0*/  VIADD R22, R9, 0xffffffff ;  /* 0xffffffff09167836 */ /* 0x000fca0000000000 */
[----:B------:R-:W-:Y:S01]  /*2500*/  ISETP.GT.U32.AND P0, PT, R22, 0x7feffffe, PT ;  /* 0x7feffffe1600780c */ /* 0x000fe20003f04070 */
[----:B------:R-:W-:-:S03]  /*2510*/  DFMA R22, R20, -R10, R16 ;  /* 0x8000000a1416722b */ /* 0x000fc60000000010 */
[----:B------:R-:W-:-:S05]  /*2520*/  ISETP.GT.U32.OR P0, PT, R25, 0x7feffffe, P0 ;  /* 0x7feffffe1900780c */ /* 0x000fca0000704470 */
[----:B------:R-:W-:-:S08]  /*2530*/  DFMA R22, R18, R22, R20 ;  /* 0x000000161216722b */ /* 0x000fd00000000014 */
[----:B------:R-:W-:Y:S05]  /*2540*/  @P0 BRA `(.L_x_27) ;  /* 0x00000000006c0947 */ /* 0x000fea0003800000 */
[----:B------:R-:W-:-:S04]  /*2550*/  LOP3.LUT R14, R13, 0x7ff00000, RZ, 0xc0, !PT ;  /* 0x7ff000000d0e7812 */ /* 0x000fc800078ec0ff */
[CC--:B------:R-:W-:Y:S02]  /*2560*/  VIADDMNMX R9, R7.reuse, -R14.reuse, 0xb9600000, !PT ;  /* 0xb960000007097446 */ /* 0x0c0fe4000780090e */
[----:B------:R-:W-:Y:S02]  /*2570*/  ISETP.GE.U32.AND P0, PT, R7, R14, PT ;  /* 0x0000000e0700720c */ /* 0x000fe40003f06070 */
[----:B------:R-:W-:Y:S02]  /*2580*/  VIMNMX R7, PT, PT, R9, 0x46a00000, PT ;  /* 0x46a0000009077848 */ /* 0x000fe40003fe0100 */
[----:B------:R-:W-:-:S05]  /*2590*/  SEL R8, R8, 0x63400000, !P0 ;  /* 0x6340000008087807 */ /* 0x000fca0004000000 */
[----:B------:R-:W-:Y:S02]  /*25a0*/  IMAD.IADD R7, R7, 0x1, -R8 ;  /* 0x0000000107077824 */ /* 0x000fe400078e0a08 */
[----:B------:R-:W-:Y:S02]  /*25b0*/  IMAD.MOV.U32 R8, RZ, RZ, RZ ;  /* 0x000000ffff087224 */ /* 0x000fe400078e00ff */
[----:B------:R-:W-:-:S06]  /*25c0*/  VIADD R9, R7, 0x7fe00000 ;  /* 0x7fe0000007097836 */ /* 0x000fcc0000000000 */
[----:B------:R-:W-:-:S10]  /*25d0*/  DMUL R18, R22, R8 ;  /* 0x0000000816127228 */ /* 0x000fd40000000000 */
[----:B------:R-:W-:-:S13]  /*25e0*/  FSETP.GTU.AND P0, PT, |R19|, 1.469367938527859385e-39, PT ;  /* 0x001000001300780b */ /* 0x000fda0003f0c200 */
[----:B------:R-:W-:Y:S05]  /*25f0*/  @P0 BRA `(.L_x_28) ;  /* 0x0000000000940947 */ /* 0x000fea0003800000 */
[----:B------:R-:W-:-:S06]  /*2600*/  DFMA R10, R22, -R10, R16 ;  /* 0x8000000a160a722b */ /* 0x000fcc0000000010 */
[----:B------:R-:W-:-:S04]  /*2610*/  IMAD.MOV.U32 R10, RZ, RZ, RZ ;  /* 0x000000ffff0a7224 */ /* 0x000fc800078e00ff */
[C---:B------:R-:W-:Y:S02]  /*2620*/  FSETP.NEU.AND P0, PT, R11.reuse, RZ, PT ;  /* 0x000000ff0b00720b */ /* 0x040fe40003f0d000 */
[----:B------:R-:W-:-:S04]  /*2630*/  LOP3.LUT R13, R11, 0x80000000, R13, 0x48, !PT ;  /* 0x800000000b0d7812 */ /* 0x000fc800078e480d */
[----:B------:R-:W-:-:S07]  /*2640*/  LOP3.LUT R11, R13, R9, RZ, 0xfc, !PT ;  /* 0x000000090d0b7212 */ /* 0x000fce00078efcff */
[----:B------:R-:W-:Y:S05]  /*2650*/  @!P0 BRA `(.L_x_28) ;  /* 0x00000000007c8947 */ /* 0x000fea0003800000 */
[----:B------:R-:W-:Y:S01]  /*2660*/  IMAD.MOV R9, RZ, RZ, -R7 ;  /* 0x000000ffff097224 */ /* 0x000fe200078e0a07 */
[----:B------:R-:W-:Y:S01]  /*2670*/  DMUL.RP R10, R22, R10 ;  /* 0x0000000a160a7228 */ /* 0x000fe20000008000 */
[----:B------:R-:W-:Y:S01]  /*2680*/  IMAD.MOV.U32 R8, RZ, RZ, RZ ;  /* 0x000000ffff087224 */ /* 0x000fe200078e00ff */
[----:B------:R-:W-:-:S05]  /*2690*/  IADD3 R7, PT, PT, -R7, -0x43300000, RZ ;  /* 0xbcd0000007077810 */ /* 0x000fca0007ffe1ff */
[----:B------:R-:W-:-:S03]  /*26a0*/  DFMA R8, R18, -R8, R22 ;  /* 0x800000081208722b */ /* 0x000fc60000000016 */
[----:B------:R-:W-:-:S07]  /*26b0*/  LOP3.LUT R13, R11, R13, RZ, 0x3c, !PT ;  /* 0x0000000d0b0d7212 */ /* 0x000fce00078e3cff */
[----:B------:R-:W-:-:S04]  /*26c0*/  FSETP.NEU.AND P0, PT, |R9|, R7, PT ;  /* 0x000000070900720b */ /* 0x000fc80003f0d200 */
[----:B------:R-:W-:Y:S02]  /*26d0*/  FSEL R18, R10, R18, !P0 ;  /* 0x000000120a127208 */ /* 0x000fe40004000000 */
[----:B------:R-:W-:Y:S01]  /*26e0*/  FSEL R19, R13, R19, !P0 ;  /* 0x000000130d137208 */ /* 0x000fe20004000000 */
[----:B------:R-:W-:Y:S06]  /*26f0*/  BRA `(.L_x_28) ;  /* 0x0000000000547947 */ /* 0x000fec0003800000 */
.L_x_27:
[----:B------:R-:W-:-:S14]  /*2700*/  DSETP.NAN.AND P0, PT, R14, R14, PT ;  /* 0x0000000e0e00722a */ /* 0x000fdc0003f08000 */
[----:B------:R-:W-:Y:S05]  /*2710*/  @P0 BRA `(.L_x_29) ;  /* 0x0000000000440947 */ /* 0x000fea0003800000 */
[----:B------:R-:W-:-:S14]  /*2720*/  DSETP.NAN.AND P0, PT, R12, R12, PT ;  /* 0x0000000c0c00722a */ /* 0x000fdc0003f08000 */
[----:B------:R-:W-:Y:S05]  /*2730*/  @P0 BRA `(.L_x_30) ;  /* 0x0000000000300947 */ /* 0x000fea0003800000 */
[----:B------:R-:W-:Y:S01]  /*2740*/  ISETP.NE.AND P0, PT, R9, R24, PT ;  /* 0x000000180900720c */ /* 0x000fe20003f05270 */
[----:B------:R-:W-:Y:S02]  /*2750*/  IMAD.MOV.U32 R18, RZ, RZ, 0x0 ;  /* 0x00000000ff127424 */ /* 0x000fe400078e00ff */
[----:B------:R-:W-:-:S10]  /*2760*/  IMAD.MOV.U32 R19, RZ, RZ, -0x80000 ;  /* 0xfff80000ff137424 */ /* 0x000fd400078e00ff */
[----:B------:R-:W-:Y:S05]  /*2770*/  @!P0 BRA `(.L_x_28) ;  /* 0x0000000000348947 */ /* 0x000fea0003800000 */
[----:B------:R-:W-:Y:S02]  /*2780*/  ISETP.NE.AND P0, PT, R9, 0x7ff00000, PT ;  /* 0x7ff000000900780c */ /* 0x000fe40003f05270 */
[----:B------:R-:W-:Y:S02]  /*2790*/  LOP3.LUT R19, R15, 0x80000000, R13, 0x48, !PT ;  /* 0x800000000f137812 */ /* 0x000fe400078e480d */
[----:B------:R-:W-:-:S13]  /*27a0*/  ISETP.EQ.OR P0, PT, R24, RZ, !P0 ;  /* 0x000000ff1800720c */ /* 0x000fda0004702670 */
[----:B------:R-:W-:Y:S01]  /*27b0*/  @P0 LOP3.LUT R7, R19, 0x7ff00000, RZ, 0xfc, !PT ;  /* 0x7ff0000013070812 */ /* 0x000fe200078efcff */
[----:B------:R-:W-:Y:S02]  /*27c0*/  @!P0 IMAD.MOV.U32 R18, RZ, RZ, RZ ;  /* 0x000000ffff128224 */ /* 0x000fe400078e00ff */
[----:B------:R-:W-:Y:S02]  /*27d0*/  @P0 IMAD.MOV.U32 R18, RZ, RZ, RZ ;  /* 0x000000ffff120224 */ /* 0x000fe400078e00ff */
[----:B------:R-:W-:Y:S01]  /*27e0*/  @P0 IMAD.MOV.U32 R19, RZ, RZ, R7 ;  /* 0x000000ffff130224 */ /* 0x000fe200078e0007 */
[----:B------:R-:W-:Y:S06]  /*27f0*/  BRA `(.L_x_28) ;  /* 0x0000000000147947 */ /* 0x000fec0003800000 */
.L_x_30:
[----:B------:R-:W-:Y:S01]  /*2800*/  LOP3.LUT R19, R13, 0x80000, RZ, 0xfc, !PT ;  /* 0x000800000d137812 */ /* 0x000fe200078efcff */
[----:B------:R-:W-:Y:S01]  /*2810*/  IMAD.MOV.U32 R18, RZ, RZ, R12 ;  /* 0x000000ffff127224 */ /* 0x000fe200078e000c */
[----:B------:R-:W-:Y:S06]  /*2820*/  BRA `(.L_x_28) ;  /* 0x0000000000087947 */ /* 0x000fec0003800000 */
.L_x_29:
[----:B------:R-:W-:Y:S01]  /*2830*/  LOP3.LUT R19, R15, 0x80000, RZ, 0xfc, !PT ;  /* 0x000800000f137812 */ /* 0x000fe200078efcff */
[----:B------:R-:W-:-:S07]  /*2840*/  IMAD.MOV.U32 R18, RZ, RZ, R14 ;  /* 0x000000ffff127224 */ /* 0x000fce00078e000e */
.L_x_28:
[----:B------:R-:W-:Y:S05]  /*2850*/  BSYNC.RECONVERGENT B1 ;  /* 0x0000000000017941 */ /* 0x000fea0003800200 */
.L_x_26:
[----:B------:R-:W-:-:S04]  /*2860*/  IMAD.MOV.U32 R7, RZ, RZ, 0x0 ;  /* 0x00000000ff077424 */ /* 0x000fc800078e00ff */
[----:B------:R-:W-:Y:S05]  /*2870*/  RET.REL.NODEC R6 `(_Z25haversine_distance_kerneliPKdS0_S0_S0_Pd) ;  /* 0xffffffd406e07950 */ /* 0x000fea0003c3ffff */
        .weak           $__internal_1_$__cuda_sm20_dsqrt_rn_f64_mediumpath_v1
        .type           $__internal_1_$__cuda_sm20_dsqrt_rn_f64_mediumpath_v1,@function
        .size           $__internal_1_$__cuda_sm20_dsqrt_rn_f64_mediumpath_v1,($_Z25haversine_distance_kerneliPKdS0_S0_S0_Pd$__internal_trig_reduction_slowpathd - $__internal_1_$__cuda_sm20_dsqrt_rn_f64_mediumpath_v1)
$__internal_1_$__cuda_sm20_dsqrt_rn_f64_mediumpath_v1:
[----:B------:R-:W-:Y:S01]  /*2880*/  ISETP.GE.U32.AND P0, PT, R9, -0x3400000, PT ;  /* 0xfcc000000900780c */ /* 0x000fe20003f06070 */
[----:B------:R-:W-:Y:S01]  /*2890*/  BSSY.RECONVERGENT B1, `(.L_x_31) ;  /* 0x0000027000017945 */ /* 0x000fe20003800200 */
[----:B------:R-:W-:Y:S02]  /*28a0*/  IMAD.MOV.U32 R10, RZ, RZ, R3 ;  /* 0x000000ffff0a7224 */ /* 0x000fe400078e0003 */
[----:B------:R-:W-:Y:S02]  /*28b0*/  IMAD.MOV.U32 R11, RZ, RZ, R14 ;  /* 0x000000ffff0b7224 */ /* 0x000fe400078e000e */
[----:B------:R-:W-:Y:S02]  /*28c0*/  IMAD.MOV.U32 R9, RZ, RZ, R13 ;  /* 0x000000ffff097224 */ /* 0x000fe400078e000d */
[----:B------:R-:W-:-:S05]  /*28d0*/  IMAD.MOV.U32 R7, RZ, RZ, R15 ;  /* 0x000000ffff077224 */ /* 0x000fca00078e000f */
[----:B------:R-:W-:Y:S05]  /*28e0*/  @!P0 BRA `(.L_x_32) ;  /* 0x0000000000208947 */ /* 0x000fea0003800000 */
[----:B------:R-:W-:-:S10]  /*28f0*/  DFMA.RM R4, R8, R4, R6 ;  /* 0x000000040804722b */ /* 0x000fd40000004006 */
[----:B------:R-:W-:-:S05]  /*2900*/  IADD3 R6, P0, PT, R4, 0x1, RZ ;  /* 0x0000000104067810 */ /* 0x000fca0007f1e0ff */
[----:B------:R-:W-:-:S06]  /*2910*/  IMAD.X R7, RZ, RZ, R5, P0 ;  /* 0x000000ffff077224 */ /* 0x000fcc00000e0605 */
[----:B------:R-:W-:-:S08]  /*2920*/  DFMA.RP R10, -R4, R6, R10 ;  /* 0x00000006040a722b */ /* 0x000fd0000000810a */
[----:B------:R-:W-:-:S06]  /*2930*/  DSETP.GT.AND P0, PT, R10, RZ, PT ;  /* 0x000000ff0a00722a */ /* 0x000fcc0003f04000 */
[----:B------:R-:W-:Y:S02]  /*2940*/  FSEL R4, R6, R4, P0 ;  /* 0x0000000406047208 */ /* 0x000fe40000000000 */
[----:B------:R-:W-:Y:S01]  /*2950*/  FSEL R5, R7, R5, P0 ;  /* 0x0000000507057208 */ /* 0x000fe20000000000 */
[----:B------:R-:W-:Y:S06]  /*2960*/  BRA `(.L_x_33) ;  /* 0x0000000000647947 */ /* 0x000fec0003800000 */
.L_x_32:
[----:B------:R-:W-:-:S14]  /*2970*/  DSETP.NE.AND P0, PT, R10, RZ, PT ;  /* 0x000000ff0a00722a */ /* 0x000fdc0003f05000 */
[----:B------:R-:W-:Y:S05]  /*2980*/  @!P0 BRA `(.L_x_34) ;  /* 0x0000000000588947 */ /* 0x000fea0003800000 */
[----:B------:R-:W-:-:S13]  /*2990*/  ISETP.GE.AND P0, PT, R11, RZ, PT ;  /* 0x000000ff0b00720c */ /* 0x000fda0003f06270 */
[----:B------:R-:W-:Y:S02]  /*29a0*/  @!P0 IMAD.MOV.U32 R4, RZ, RZ, 0x0 ;  /* 0x00000000ff048424 */ /* 0x000fe400078e00ff */
[----:B------:R-:W-:Y:S01]  /*29b0*/  @!P0 IMAD.MOV.U32 R5, RZ, RZ, -0x80000 ;  /* 0xfff80000ff058424 */ /* 0x000fe200078e00ff */
[----:B------:R-:W-:Y:S06]  /*29c0*/  @!P0 BRA `(.L_x_33) ;  /* 0x00000000004c8947 */ /* 0x000fec0003800000 */
[----:B------:R-:W-:-:S13]  /*29d0*/  ISETP.GT.AND P0, PT, R11, 0x7fefffff, PT ;  /* 0x7fefffff0b00780c */ /* 0x000fda0003f04270 */
[----:B------:R-:W-:Y:S05]  /*29e0*/  @P0 BRA `(.L_x_34) ;  /* 0x0000000000400947 */ /* 0x000fea0003800000 */
[----:B------:R-:W-:Y:S01]  /*29f0*/  DMUL R10, R10, 8.11296384146066816958e+31 ;  /* 0x469000000a0a7828 */ /* 0x000fe20000000000 */
[----:B------:R-:W-:Y:S02]  /*2a00*/  IMAD.MOV.U32 R4, RZ, RZ, RZ ;  /* 0x000000ffff047224 */ /* 0x000fe400078e00ff */
[----:B------:R-:W-:Y:S02]  /*2a10*/  IMAD.MOV.U32 R8, RZ, RZ, 0x0 ;  /* 0x00000000ff087424 */ /* 0x000fe400078e00ff */
[----:B------:R-:W-:Y:S01]  /*2a20*/  IMAD.MOV.U32 R9, RZ, RZ, 0x3fd80000 ;  /* 0x3fd80000ff097424 */ /* 0x000fe200078e00ff */
[----:B------:R-:W0:Y:S02]  /*2a30*/  MUFU.RSQ64H R5, R11 ;  /* 0x0000000b00057308 */ /* 0x000e240000001c00 */
[----:B0-----:R-:W-:-:S08]  /*2a40*/  DMUL R6, R4, R4 ;  /* 0x0000000404067228 */ /* 0x001fd00000000000 */
[----:B------:R-:W-:-:S08]  /*2a50*/  DFMA R6, R10, -R6, 1 ;  /* 0x3ff000000a06742b */ /* 0x000fd00000000806 */
[----:B------:R-:W-:Y:S02]  /*2a60*/  DFMA R8, R6, R8, 0.5 ;  /* 0x3fe000000608742b */ /* 0x000fe40000000008 */
[----:B------:R-:W-:-:S08]  /*2a70*/  DMUL R6, R4, R6 ;  /* 0x0000000604067228 */ /* 0x000fd00000000000 */
[----:B------:R-:W-:-:S08]  /*2a80*/  DFMA R6, R8, R6, R4 ;  /* 0x000000060806722b */ /* 0x000fd00000000004 */
[----:B------:R-:W-:Y:S02]  /*2a90*/  DMUL R4, R10, R6 ;  /* 0x000000060a047228 */ /* 0x000fe40000000000 */
[----:B------:R-:W-:-:S06]  /*2aa0*/  VIADD R7, R7, 0xfff00000 ;  /* 0xfff0000007077836 */ /* 0x000fcc0000000000 */
[----:B------:R-:W-:-:S08]  /*2ab0*/  DFMA R8, R4, -R4, R10 ;  /* 0x800000040408722b */ /* 0x000fd0000000000a */
[----:B------:R-:W-:-:S10]  /*2ac0*/  DFMA R4, R6, R8, R4 ;  /* 0x000000080604722b */ /* 0x000fd40000000004 */
[----:B------:R-:W-:Y:S01]  /*2ad0*/  VIADD R5, R5, 0xfcb00000 ;  /* 0xfcb0000005057836 */ /* 0x000fe20000000000 */
[----:B------:R-:W-:Y:S06]  /*2ae0*/  BRA `(.L_x_33) ;  /* 0x0000000000047947 */ /* 0x000fec0003800000 */
.L_x_34:
[----:B------:R-:W-:-:S11]  /*2af0*/  DADD R4, R10, R10 ;  /* 0x000000000a047229 */ /* 0x000fd6000000000a */
.L_x_33:
[----:B------:R-:W-:Y:S05]  /*2b00*/  BSYNC.RECONVERGENT B1 ;  /* 0x0000000000017941 */ /* 0x000fea0003800200 */
.L_x_31:
[----:B------:R-:W-:-:S04]  /*2b10*/  IMAD.MOV.U32 R3, RZ, RZ, 0x0 ;  /* 0x00000000ff037424 */ /* 0x000fc800078e00ff */
[----:B------:R-:W-:Y:S05]  /*2b20*/  RET.REL.NODEC R2 `(_Z25haversine_distance_kerneliPKdS0_S0_S0_Pd) ;  /* 0xffffffd402347950 */ /* 0x000fea0003c3ffff */
        .type           $_Z25haversine_distance_kerneliPKdS0_S0_S0_Pd$__internal_trig_reduction_slowpathd,@function
        .size           $_Z25haversine_distance_kerneliPKdS0_S0_S0_Pd$__internal_trig_reduction_slowpathd,(.L_x_45 - $_Z25haversine_distance_kerneliPKdS0_S0_S0_Pd$__internal_trig_reduction_slowpathd)
$_Z25haversine_distance_kerneliPKdS0_S0_S0_Pd$__internal_trig_reduction_slowpathd:
[----:B------:R-:W-:Y:S01]  /*2b30*/  SHF.R.U32.HI R10, RZ, 0x14, R9 ;  /* 0x00000014ff0a7819 */ /* 0x000fe20000011609 */
[----:B------:R-:W-:-:S03]  /*2b40*/  IMAD.MOV.U32 R11, RZ, RZ, RZ ;  /* 0x000000ffff0b7224 */ /* 0x000fc600078e00ff */
[----:B------:R-:W-:-:S04]  /*2b50*/  LOP3.LUT R12, R10, 0x7ff, RZ, 0xc0, !PT ;  /* 0x000007ff0a0c7812 */ /* 0x000fc800078ec0ff */
[----:B------:R-:W-:-:S13]  /*2b60*/  ISETP.NE.AND P0, PT, R12, 0x7ff, PT ;  /* 0x000007ff0c00780c */ /* 0x000fda0003f05270 */
[----:B------:R-:W-:Y:S05]  /*2b70*/  @!P0 BRA `(.L_x_35) ;  /* 0x0000000800548947 */ /* 0x000fea0003800000 */
[----:B------:R-:W-:Y:S01]  /*2b80*/  VIADD R12, R12, 0xfffffc00 ;  /* 0xfffffc000c0c7836 */ /* 0x000fe20000000000 */
[----:B------:R-:W-:Y:S01]  /*2b90*/  BSSY.RECONVERGENT B2, `(.L_x_36) ;  /* 0x0000032000027945 */ /* 0x000fe20003800200 */
[----:B------:R-:W-:-:S03]  /*2ba0*/  CS2R R24, SRZ ;  /* 0x0000000000187805 */ /* 0x000fc6000001ff00 */
[----:B------:R-:W-:Y:S02]  /*2bb0*/  SHF.R.U32.HI R11, RZ, 0x6, R12 ;  /* 0x00000006ff0b7819 */ /* 0x000fe4000001160c */
[----:B------:R-:W-:Y:S02]  /*2bc0*/  ISETP.GE.U32.AND P0, PT, R12, 0x80, PT ;  /* 0x000000800c00780c */ /* 0x000fe40003f06070 */
[C---:B------:R-:W-:Y:S02]  /*2bd0*/  IADD3 R12, PT, PT, -R11.reuse, 0x13, RZ ;  /* 0x000000130b0c7810 */ /* 0x040fe40007ffe1ff */
[----:B------:R-:W-:Y:S02]  /*2be0*/  IADD3 R17, PT, PT, -R11, 0xf, RZ ;  /* 0x0000000f0b117810 */ /* 0x000fe40007ffe1ff */
[----:B------:R-:W-:-:S04]  /*2bf0*/  SEL R12, R12, 0x12, P0 ;  /* 0x000000120c0c7807 */ /* 0x000fc80000000000 */
[----:B------:R-:W-:-:S13]  /*2c00*/  ISETP.GE.AND P0, PT, R17, R12, PT ;  /* 0x0000000c1100720c */ /* 0x000fda0003f06270 */
[----:B------:R-:W-:Y:S05]  /*2c10*/  @P0 BRA `(.L_x_37) ;  /* 0x0000000000a40947 */ /* 0x000fea0003800000 */
[----:B------:R-:W0:Y:S01]  /*2c20*/  LDC.64 R14, c[0x0][0x358] ;  /* 0x0000d600ff0e7b82 */ /* 0x000e220000000a00 */
[C---:B------:R-:W-:Y:S01]  /*2c30*/  SHF.L.U64.HI R13, R16.reuse, 0xb, R9 ;  /* 0x0000000b100d7819 */ /* 0x040fe20000010209 */
[----:B------:R-:W-:Y:S01]  /*2c40*/  BSSY.RECONVERGENT B3, `(.L_x_38) ;  /* 0x0000025000037945 */ /* 0x000fe20003800200 */
[----:B------:R-:W-:Y:S01]  /*2c50*/  IMAD.SHL.U32 R19, R16, 0x800, RZ ;  /* 0x0000080010137824 */ /* 0x000fe200078e00ff */
[----:B------:R-:W-:Y:S01]  /*2c60*/  IADD3 R22, PT, PT, RZ, -R11, -R12 ;  /* 0x8000000bff167210 */ /* 0x000fe20007ffe80c */
[----:B------:R-:W-:Y:S01]  /*2c70*/  IMAD.MOV.U32 R23, RZ, RZ, R17 ;  /* 0x000000ffff177224 */ /* 0x000fe200078e0011 */
[----:B------:R-:W-:Y:S01]  /*2c80*/  CS2R R24, SRZ ;  /* 0x0000000000187805 */ /* 0x000fe2000001ff00 */
[----:B------:R-:W-:Y:S01]  /*2c90*/  IMAD.MOV.U32 R18, RZ, RZ, RZ ;  /* 0x000000ffff127224 */ /* 0x000fe200078e00ff */
[----:B------:R-:W-:-:S07]  /*2ca0*/  LOP3.LUT R13, R13, 0x80000000, RZ, 0xfc, !PT ;  /* 0x800000000d0d7812 */ /* 0x000fce00078efcff */
.L_x_39:
[----:B------:R-:W1:Y:S01]  /*2cb0*/  LDC.64 R16, c[0x4][RZ] ;  /* 0x01000000ff107b82 */ /* 0x000e620000000a00 */
[----:B0-----:R-:W-:Y:S02]  /*2cc0*/  R2UR UR6, R14 ;  /* 0x000000000e0672ca */ /* 0x001fe400000e0000 */
[----:B------:R-:W-:Y:S01]  /*2cd0*/  R2UR UR7, R15 ;  /* 0x000000000f0772ca */ /* 0x000fe200000e0000 */
[----:B-1----:R-:W-:-:S12]  /*2ce0*/  IMAD.WIDE R16, R23, 0x8, R16 ;  /* 0x0000000817107825 */ /* 0x002fd800078e0210 */
[----:B------:R-:W2:Y:S01]  /*2cf0*/  LDG.E.64.CONSTANT R16, desc[UR6][R16.64] ;  /* 0x0000000610107981 */ /* 0x000ea2000c1e9b00 */
[----:B------:R-:W-:Y:S02]  /*2d00*/  IMAD.MOV.U32 R26, RZ, RZ, R24 ;  /* 0x000000ffff1a7224 */ /* 0x000fe400078e0018 */
[----:B------:R-:W-:Y:S02]  /*2d10*/  IMAD.MOV.U32 R27, RZ, RZ, R25 ;  /* 0x000000ffff1b7224 */ /* 0x000fe400078e0019 */
[----:B------:R-:W-:Y:S02]  /*2d20*/  VIADD R22, R22, 0x1 ;  /* 0x0000000116167836 */ /* 0x000fe40000000000 */
[----:B------:R-:W-:Y:S02]  /*2d30*/  VIADD R23, R23, 0x1 ;  /* 0x0000000117177836 */ /* 0x000fe40000000000 */
[----:B--2---:R-:W-:-:S04]  /*2d40*/  IMAD.WIDE.U32 R26, P2, R16, R19, R26 ;  /* 0x00000013101a7225 */ /* 0x004fc8000784001a */
[----:B------:R-:W-:Y:S02]  /*2d50*/  IMAD R24, R16, R13, RZ ;  /* 0x0000000d10187224 */ /* 0x000fe400078e02ff */
[----:B------:R-:W-:Y:S02]  /*2d60*/  IMAD R25, R17, R19, RZ ;  /* 0x0000001311197224 */ /* 0x000fe400078e02ff */
[----:B------:R-:W-:Y:S01]  /*2d70*/  IMAD.MOV.U32 R28, RZ, RZ, R26 ;  /* 0x000000ffff1c7224 */ /* 0x000fe200078e001a */
[----:B------:R-:W-:Y:S01]  /*2d80*/  IADD3 R24, P0, PT, R24, R27, RZ ;  /* 0x0000001b18187210 */ /* 0x000fe20007f1e0ff */
[C---:B------:R-:W-:Y:S02]  /*2d90*/  IMAD R26, R18.reuse, 0x8, R1 ;  /* 0x00000008121a7824 */ /* 0x040fe400078e0201 */
[----:B------:R-:W-:Y:S01]  /*2da0*/  VIADD R18, R18, 0x1 ;  /* 0x0000000112127836 */ /* 0x000fe20000000000 */
[----:B------:R-:W-:Y:S01]  /*2db0*/  IADD3 R29, P1, PT, R25, R24, RZ ;  /* 0x00000018191d7210 */ /* 0x000fe20007f3e0ff */
[----:B------:R-:W-:-:S04]  /*2dc0*/  IMAD.HI.U32 R25, R16, R13, RZ ;  /* 0x0000000d10197227 */ /* 0x000fc800078e00ff */
[C---:B------:R-:W-:Y:S01]  /*2dd0*/  IMAD.HI.U32 R16, R17.reuse, R19, RZ ;  /* 0x0000001311107227 */ /* 0x040fe200078e00ff */
[----:B------:R1:W-:Y:S03]  /*2de0*/  STL.64 [R26], R28 ;  /* 0x0000001c1a007387 */ /* 0x0003e60000100a00 */
[----:B------:R-:W-:Y:S02]  /*2df0*/  IMAD.X R25, RZ, RZ, R25, P2 ;  /* 0x000000ffff197224 */ /* 0x000fe400010e0619 */
[----:B------:R-:W-:-:S03]  /*2e00*/  IMAD.HI.U32 R24, R17, R13, RZ ;  /* 0x0000000d11187227 */ /* 0x000fc600078e00ff */
[----:B------:R-:W-:Y:S01]  /*2e10*/  IADD3.X R16, P0, PT, R16, R25, RZ, P0, !PT ;  /* 0x0000001910107210 */ /* 0x000fe2000071e4ff */
[----:B------:R-:W-:-:S04]  /*2e20*/  IMAD R17, R17, R13, RZ ;  /* 0x0000000d11117224 */ /* 0x000fc800078e02ff */
[----:B------:R-:W-:Y:S01]  /*2e30*/  IMAD.X R24, RZ, RZ, R24, P0 ;  /* 0x000000ffff187224 */ /* 0x000fe200000e0618 */
[----:B------:R-:W-:Y:S02]  /*2e40*/  ISETP.NE.AND P0, PT, R22, -0xf, PT ;  /* 0xfffffff11600780c */ /* 0x000fe40003f05270 */
[----:B------:R-:W-:-:S05]  /*2e50*/  IADD3.X R17, P1, PT, R17, R16, RZ, P1, !PT ;  /* 0x0000001011117210 */ /* 0x000fca0000f3e4ff */
[----:B------:R-:W-:Y:S02]  /*2e60*/  IMAD.X R25, RZ, RZ, R24, P1 ;  /* 0x000000ffff197224 */ /* 0x000fe400008e0618 */
[----:B------:R-:W-:-:S04]  /*2e70*/  IMAD.MOV.U32 R24, RZ, RZ, R17 ;  /* 0x000000ffff187224 */ /* 0x000fc800078e0011 */
[----:B-1----:R-:W-:Y:S05]  /*2e80*/  @P0 BRA `(.L_x_39) ;  /* 0xfffffffc00880947 */ /* 0x002fea000383ffff */
[----:B------:R-:W-:Y:S05]  /*2e90*/  BSYNC.RECONVERGENT B3 ;  /* 0x0000000000037941 */ /* 0x000fea0003800200 */
.L_x_38:
[----:B------:R-:W-:-:S07]  /*2ea0*/  IMAD.MOV.U32 R17, RZ, RZ, R12 ;  /* 0x000000ffff117224 */ /* 0x000fce00078e000c */
.L_x_37:
[----:B------:R-:W-:Y:S05]  /*2eb0*/  BSYNC.RECONVERGENT B2 ;  /* 0x0000000000027941 */ /* 0x000fea0003800200 */
.L_x_36:
[----:B------:R-:W-:Y:S01]  /*2ec0*/  LOP3.LUT P0, R23, R10, 0x3f, RZ, 0xc0, !PT ;  /* 0x0000003f0a177812 */ /* 0x000fe2000780c0ff */
[----:B------:R-:W-:-:S04]  /*2ed0*/  IMAD.IADD R10, R11, 0x1, R17 ;  /* 0x000000010b0a7824 */ /* 0x000fc800078e0211 */
[----:B------:R-:W-:-:S05]  /*2ee0*/  IMAD.U32 R29, R10, 0x8, R1 ;  /* 0x000000080a1d7824 */ /* 0x000fca00078e0001 */
[----:B------:R0:W-:Y:S04]  /*2ef0*/  STL.64 [R29+-0x78], R24 ;  /* 0xffff88181d007387 */ /* 0x0001e80000100a00 */
[----:B------:R-:W2:Y:S04]  /*2f00*/  @P0 LDL.64 R14, [R1+0x8] ;  /* 0x00000800010e0983 */ /* 0x000ea80000100a00 */
[----:B------:R-:W3:Y:S04]  /*2f10*/  LDL.64 R12, [R1+0x10] ;  /* 0x00001000010c7983 */ /* 0x000ee80000100a00 */
[----:B------:R-:W4:Y:S01]  /*2f20*/  LDL.64 R10, [R1+0x18] ;  /* 0x00001800010a7983 */ /* 0x000f220000100a00 */
[----:B------:R-:W-:Y:S01]  /*2f30*/  BSSY.RECONVERGENT B2, `(.L_x_40) ;  /* 0x0000035000027945 */ /* 0x000fe20003800200 */
[----:B--2---:R-:W-:-:S02]  /*2f40*/  @P0 SHF.R.U64 R19, R14, 0x1, R15 ;  /* 0x000000010e130819 */ /* 0x004fc4000000120f */
[----:B------:R-:W-:Y:S02]  /*2f50*/  @P0 SHF.R.U32.HI R27, RZ, 0x1, R15 ;  /* 0x00000001ff1b0819 */ /* 0x000fe4000001160f */
[----:B------:R-:W-:Y:S02]  /*2f60*/  @P0 LOP3.LUT R14, R23, 0x3f, RZ, 0x3c, !PT ;  /* 0x0000003f170e0812 */ /* 0x000fe400078e3cff */
[C---:B---3--:R-:W-:Y:S02]  /*2f70*/  @P0 SHF.L.U32 R18, R12.reuse, R23, RZ ;  /* 0x000000170c120219 */ /* 0x048fe400000006ff */
[----:B------:R-:W-:Y:S02]  /*2f80*/  @P0 SHF.R.U64 R19, R19, R14, R27 ;  /* 0x0000000e13130219 */ /* 0x000fe4000000121b */
[--C-:B------:R-:W-:Y:S02]  /*2f90*/  @P0 SHF.R.U32.HI R15, RZ, 0x1, R13.reuse ;  /* 0x00000001ff0f0819 */ /* 0x100fe4000001160d */
[----:B------:R-:W-:-:S02]  /*2fa0*/  @P0 SHF.R.U64 R16, R12, 0x1, R13 ;  /* 0x000000010c100819 */ /* 0x000fc4000000120d */
[----:B------:R-:W-:Y:S02]  /*2fb0*/  @P0 SHF.L.U64.HI R17, R12, R23, R13 ;  /* 0x000000170c110219 */ /* 0x000fe4000001020d */
[-C--:B0-----:R-:W-:Y:S02]  /*2fc0*/  @P0 SHF.R.U32.HI R24, RZ, R14.reuse, R27 ;  /* 0x0000000eff180219 */ /* 0x081fe4000001161b */
[----:B------:R-:W-:Y:S02]  /*2fd0*/  @P0 LOP3.LUT R12, R18, R19, RZ, 0xfc, !PT ;  /* 0x00000013120c0212 */ /* 0x000fe400078efcff */
[----:B----4-:R-:W-:Y:S02]  /*2fe0*/  @P0 SHF.L.U32 R22, R10, R23, RZ ;  /* 0x000000170a160219 */ /* 0x010fe400000006ff */
[----:B------:R-:W-:Y:S02]  /*2ff0*/  @P0 SHF.R.U64 R25, R16, R14, R15 ;  /* 0x0000000e10190219 */ /* 0x000fe4000000120f */
[----:B------:R-:W-:-:S02]  /*3000*/  @P0 LOP3.LUT R13, R17, R24, RZ, 0xfc, !PT ;  /* 0x00000018110d0212 */ /* 0x000fc400078efcff */
[----:B------:R-:W-:Y:S02]  /*3010*/  @P0 SHF.L.U64.HI R16, R10, R23, R11 ;  /* 0x000000170a100219 */ /* 0x000fe4000001020b */
[----:B------:R-:W-:Y:S01]  /*3020*/  @P0 SHF.R.U32.HI R15, RZ, R14, R15 ;  /* 0x0000000eff0f0219 */ /* 0x000fe2000001160f */
[----:B------:R-:W-:Y:S01]  /*3030*/  IMAD.SHL.U32 R14, R12, 0x4, RZ ;  /* 0x000000040c0e7824 */ /* 0x000fe200078e00ff */
[----:B------:R-:W-:Y:S02]  /*3040*/  @P0 LOP3.LUT R10, R22, R25, RZ, 0xfc, !PT ;  /* 0x00000019160a0212 */ /* 0x000fe400078efcff */
[----:B------:R-:W-:Y:S02]  /*3050*/  SHF.L.U64.HI R12, R12, 0x2, R13 ;  /* 0x000000020c0c7819 */ /* 0x000fe4000001020d */
[----:B------:R-:W-:Y:S02]  /*3060*/  SHF.L.W.U32.HI R18, R13, 0x2, R10 ;  /* 0x000000020d127819 */ /* 0x000fe40000010e0a */
[----:B------:R-:W-:-:S02]  /*3070*/  @P0 LOP3.LUT R11, R16, R15, RZ, 0xfc, !PT ;  /* 0x0000000f100b0212 */ /* 0x000fc400078efcff */
[----:B------:R-:W-:Y:S02]  /*3080*/  IADD3 RZ, P0, PT, RZ, -R14, RZ ;  /* 0x8000000effff7210 */ /* 0x000fe40007f1e0ff */
[----:B------:R-:W-:Y:S02]  /*3090*/  LOP3.LUT R13, RZ, R12, RZ, 0x33, !PT ;  /* 0x0000000cff0d7212 */ /* 0x000fe400078e33ff */
[----:B------:R-:W-:Y:S02]  /*30a0*/  SHF.L.W.U32.HI R10, R10, 0x2, R11 ;  /* 0x000000020a0a7819 */ /* 0x000fe40000010e0b */
[----:B------:R-:W-:Y:S02]  /*30b0*/  LOP3.LUT R15, RZ, R18, RZ, 0x33, !PT ;  /* 0x00000012ff0f7212 */ /* 0x000fe400078e33ff */
[----:B------:R-:W-:Y:S02]  /*30c0*/  IADD3.X R13, P0, PT, RZ, R13, RZ, P0, !PT ;  /* 0x0000000dff0d7210 */ /* 0x000fe4000071e4ff */
[----:B------:R-:W-:-:S02]  /*30d0*/  LOP3.LUT R16, RZ, R10, RZ, 0x33, !PT ;  /* 0x0000000aff107212 */ /* 0x000fc400078e33ff */
[----:B------:R-:W-:Y:S02]  /*30e0*/  IADD3.X R15, P1, PT, RZ, R15, RZ, P0, !PT ;  /* 0x0000000fff0f7210 */ /* 0x000fe4000073e4ff */
[----:B------:R-:W-:-:S03]  /*30f0*/  ISETP.GT.U32.AND P2, PT, R18, -0x1, PT ;  /* 0xffffffff1200780c */ /* 0x000fc60003f44070 */
[----:B------:R-:W-:Y:S01]  /*3100*/  IMAD.X R17, RZ, RZ, R16, P1 ;  /* 0x000000ffff117224 */ /* 0x000fe200008e0610 */
[----:B------:R-:W-:-:S04]  /*3110*/  ISETP.GT.AND.EX P0, PT, R10, -0x1, PT, P2 ;  /* 0xffffffff0a00780c */ /* 0x000fc80003f04320 */
[----:B------:R-:W-:Y:S02]  /*3120*/  SEL R17, R10, R17, P0 ;  /* 0x000000110a117207 */ /* 0x000fe40000000000 */
[----:B------:R-:W-:Y:S02]  /*3130*/  SEL R18, R18, R15, P0 ;  /* 0x0000000f12127207 */ /* 0x000fe40000000000 */
[----:B------:R-:W-:-:S04]  /*3140*/  ISETP.NE.U32.AND P1, PT, R17, RZ, PT ;  /* 0x000000ff1100720c */ /* 0x000fc80003f25070 */
[----:B------:R-:W-:Y:S01]  /*3150*/  SEL R15, R18, R17, !P1 ;  /* 0x00000011120f7207 */ /* 0x000fe20004800000 */
[----:B------:R-:W-:-:S05]  /*3160*/  @!P0 IMAD.MOV R14, RZ, RZ, -R14 ;  /* 0x000000ffff0e8224 */ /* 0x000fca00078e0a0e */
[----:B------:R-:W0:Y:S02]  /*3170*/  FLO.U32 R15, R15 ;  /* 0x0000000f000f7300 */ /* 0x000e2400000e0000 */
[C---:B0-----:R-:W-:Y:S02]  /*3180*/  IADD3 R19, PT, PT, -R15.reuse, 0x1f, RZ ;  /* 0x0000001f0f137810 */ /* 0x041fe40007ffe1ff */
[----:B------:R-:W-:-:S03]  /*3190*/  IADD3 R16, PT, PT, -R15, 0x3f, RZ ;  /* 0x0000003f0f107810 */ /* 0x000fc60007ffe1ff */
[----:B------:R-:W-:Y:S01]  /*31a0*/  @P1 IMAD.MOV R16, RZ, RZ, R19 ;  /* 0x000000ffff101224 */ /* 0x000fe200078e0213 */
[----:B------:R-:W-:-:S04]  /*31b0*/  SEL R19, R12, R13, P0 ;  /* 0x0000000d0c137207 */ /* 0x000fc80000000000 */
[----:B------:R-:W-:-:S13]  /*31c0*/  ISETP.NE.AND P1, PT, R16, RZ, PT ;  /* 0x000000ff1000720c */ /* 0x000fda0003f25270 */
[----:B------:R-:W-:Y:S05]  /*31d0*/  @!P1 BRA `(.L_x_41) ;  /* 0x0000000000289947 */ /* 0x000fea0003800000 */
[----:B------:R-:W-:Y:S02]  /*31e0*/  LOP3.LUT R13, R16, 0x3f, RZ, 0xc0, !PT ;  /* 0x0000003f100d7812 */ /* 0x000fe400078ec0ff */
[--C-:B------:R-:W-:Y:S02]  /*31f0*/  SHF.R.U64 R15, R14, 0x1, R19.reuse ;  /* 0x000000010e0f7819 */ /* 0x100fe40000001213 */
[----:B------:R-:W-:Y:S02]  /*3200*/  SHF.R.U32.HI R19, RZ, 0x1, R19 ;  /* 0x00000001ff137819 */ /* 0x000fe40000011613 */
[----:B------:R-:W-:Y:S02]  /*3210*/  LOP3.LUT R12, R16, 0x3f, RZ, 0xc, !PT ;  /* 0x0000003f100c7812 */ /* 0x000fe400078e0cff */
[CC--:B------:R-:W-:Y:S02]  /*3220*/  SHF.L.U64.HI R17, R18.reuse, R13.reuse, R17 ;  /* 0x0000000d12117219 */ /* 0x0c0fe40000010211 */
[----:B------:R-:W-:-:S02]  /*3230*/  SHF.L.U32 R13, R18, R13, RZ ;  /* 0x0000000d120d7219 */ /* 0x000fc400000006ff */
[-CC-:B------:R-:W-:Y:S02]  /*3240*/  SHF.R.U64 R18, R15, R12.reuse, R19.reuse ;  /* 0x0000000c0f127219 */ /* 0x180fe40000001213 */
[----:B------:R-:W-:Y:S02]  /*3250*/  SHF.R.U32.HI R12, RZ, R12, R19 ;  /* 0x0000000cff0c7219 */ /* 0x000fe40000011613 */
[----:B------:R-:W-:Y:S02]  /*3260*/  LOP3.LUT R18, R13, R18, RZ, 0xfc, !PT ;  /* 0x000000120d127212 */ /* 0x000fe400078efcff */
[----:B------:R-:W-:-:S07]  /*3270*/  LOP3.LUT R17, R17, R12, RZ, 0xfc, !PT ;  /* 0x0000000c11117212 */ /* 0x000fce00078efcff */
.L_x_41:
[----:B------:R-:W-:Y:S05]  /*3280*/  BSYNC.RECONVERGENT B2 ;  /* 0x0000000000027941 */ /* 0x000fea0003800200 */
.L_x_40:
[----:B------:R-:W-:Y:S01]  /*3290*/  IMAD.WIDE.U32 R14, R18, 0x2168c235, RZ ;  /* 0x2168c235120e7825 */ /* 0x000fe200078e00ff */
[----:B------:R-:W-:-:S03]  /*32a0*/  SHF.R.U32.HI R11, RZ, 0x1e, R11 ;  /* 0x0000001eff0b7819 */ /* 0x000fc6000001160b */
[----:B------:R-:W-:Y:S01]  /*32b0*/  IMAD.MOV.U32 R12, RZ, RZ, R15 ;  /* 0x000000ffff0c7224 */ /* 0x000fe200078e000f */
[----:B------:R-:W-:Y:S01]  /*32c0*/  IADD3 RZ, P1, PT, R14, R14, RZ ;  /* 0x0000000e0eff7210 */ /* 0x000fe20007f3e0ff */
[----:B------:R-:W-:Y:S01]  /*32d0*/  IMAD.MOV.U32 R13, RZ, RZ, RZ ;  /* 0x000000ffff0d7224 */ /* 0x000fe200078e00ff */
[----:B------:R-:W-:Y:S01]  /*32e0*/  LEA.HI R11, R10, R11, RZ, 0x1 ;  /* 0x0000000b0a0b7211 */ /* 0x000fe200078f08ff */
[----:B------:R-:W-:-:S04]  /*32f0*/  IMAD.HI.U32 R15, R17, -0x36f0255e, RZ ;  /* 0xc90fdaa2110f7827 */ /* 0x000fc800078e00ff */
[----:B------:R-:W-:-:S04]  /*3300*/  IMAD.WIDE.U32 R12, R18, -0x36f0255e, R12 ;  /* 0xc90fdaa2120c7825 */ /* 0x000fc800078e000c */
[----:B------:R-:W-:-:S04]  /*3310*/  IMAD.WIDE.U32 R12, P2, R17, 0x2168c235, R12 ;  /* 0x2168c235110c7825 */ /* 0x000fc8000784000c */
[----:B------:R-:W-:Y:S01]  /*3320*/  IMAD R17, R17, -0x36f0255e, RZ ;  /* 0xc90fdaa211117824 */ /* 0x000fe200078e02ff */
[----:B------:R-:W-:Y:S01]  /*3330*/  IADD3.X RZ, P1, PT, R12, R12, RZ, P1, !PT ;  /* 0x0000000c0cff7210 */ /* 0x000fe20000f3e4ff */
[----:B------:R-:W-:-:S03]  /*3340*/  IMAD.X R14, RZ, RZ, R15, P2 ;  /* 0x000000ffff0e7224 */ /* 0x000fc600010e060f */
[----:B------:R-:W-:-:S04]  /*3350*/  IADD3 R13, P2, PT, R17, R13, RZ ;  /* 0x0000000d110d7210 */ /* 0x000fc80007f5e0ff */
[C---:B------:R-:W-:Y:S01]  /*3360*/  ISETP.GT.U32.AND P3, PT, R13.reuse, RZ, PT ;  /* 0x000000ff0d00720c */ /* 0x040fe20003f64070 */
[----:B------:R-:W-:Y:S01]  /*3370*/  IMAD.X R14, RZ, RZ, R14, P2 ;  /* 0x000000ffff0e7224 */ /* 0x000fe200010e060e */
[----:B------:R-:W-:-:S04]  /*3380*/  IADD3.X R12, P2, PT, R13, R13, RZ, P1, !PT ;  /* 0x0000000d0d0c7210 */ /* 0x000fc80000f5e4ff */
[C---:B------:R-:W-:Y:S01]  /*3390*/  ISETP.GT.AND.EX P1, PT, R14.reuse, RZ, PT, P3 ;  /* 0x000000ff0e00720c */ /* 0x040fe20003f24330 */
[----:B------:R-:W-:-:S03]  /*33a0*/  IMAD.X R15, R14, 0x1, R14, P2 ;  /* 0x000000010e0f7824 */ /* 0x000fc600010e060e */
[----:B------:R-:W-:Y:S02]  /*33b0*/  SEL R12, R12, R13, P1 ;  /* 0x0000000d0c0c7207 */ /* 0x000fe40000800000 */
[----:B------:R-:W-:Y:S02]  /*33c0*/  SEL R13, R15, R14, P1 ;  /* 0x0000000e0f0d7207 */ /* 0x000fe40000800000 */
[----:B------:R-:W-:Y:S02]  /*33d0*/  IADD3 R12, P2, PT, R12, 0x1, RZ ;  /* 0x000000010c0c7810 */ /* 0x000fe40007f5e0ff */
[----:B------:R-:W-:Y:S02]  /*33e0*/  SEL R15, RZ, 0xffffffff, !P1 ;  /* 0xffffffffff0f7807 */ /* 0x000fe40004800000 */
[----:B------:R-:W-:Y:S01]  /*33f0*/  LOP3.LUT P1, R9, R9, 0x80000000, RZ, 0xc0, !PT ;  /* 0x8000000009097812 */ /* 0x000fe2000782c0ff */
[----:B------:R-:W-:Y:S02]  /*3400*/  IMAD.X R13, RZ, RZ, R13, P2 ;  /* 0x000000ffff0d7224 */ /* 0x000fe400010e060d */
[----:B------:R-:W-:Y:S01]  /*3410*/  IMAD.IADD R14, R15, 0x1, -R16 ;  /* 0x000000010f0e7824 */ /* 0x000fe200078e0a10 */
[----:B------:R-:W-:-:S02]  /*3420*/  @!P0 LOP3.LUT R9, R9, 0x80000000, RZ, 0x3c, !PT ;  /* 0x8000000009098812 */ /* 0x000fc400078e3cff */
[----:B------:R-:W-:-:S04]  /*3430*/  SHF.R.U64 R12, R12, 0xa, R13 ;  /* 0x0000000a0c0c7819 */ /* 0x000fc8000000120d */
[----:B------:R-:W-:-:S03]  /*3440*/  IADD3 R12, P2, PT, R12, 0x1, RZ ;  /* 0x000000010c0c7810 */ /* 0x000fc60007f5e0ff */
[----:B------:R-:W-:Y:S01]  /*3450*/  @P1 IMAD.MOV R11, RZ, RZ, -R11 ;  /* 0x000000ffff0b1224 */ /* 0x000fe200078e0a0b */
[----:B------:R-:W-:-:S04]  /*3460*/  LEA.HI.X R13, R13, RZ, RZ, 0x16, P2 ;  /* 0x000000ff0d0d7211 */ /* 0x000fc800010fb4ff */
[--C-:B------:R-:W-:Y:S01]  /*3470*/  SHF.R.U64 R16, R12, 0x1, R13.reuse ;  /* 0x000000010c107819 */ /* 0x100fe2000000120d */
[----:B------:R-:W-:Y:S01]  /*3480*/  IMAD.SHL.U32 R12, R14, 0x100000, RZ ;  /* 0x001000000e0c7824 */ /* 0x000fe200078e00ff */
[----:B------:R-:W-:Y:S02]  /*3490*/  SHF.R.U32.HI R13, RZ, 0x1, R13 ;  /* 0x00000001ff0d7819 */ /* 0x000fe4000001160d */
[----:B------:R-:W-:-:S04]  /*34a0*/  IADD3 R16, P2, P3, RZ, RZ, R16 ;  /* 0x000000ffff107210 */ /* 0x000fc80007b5e010 */
[----:B------:R-:W-:-:S04]  /*34b0*/  IADD3.X R10, PT, PT, R12, 0x3fe00000, R13, P2, P3 ;  /* 0x3fe000000c0a7810 */ /* 0x000fc800017e640d */
[----:B------:R-:W-:-:S07]  /*34c0*/  LOP3.LUT R9, R10, R9, RZ, 0xfc, !PT ;  /* 0x000000090a097212 */ /* 0x000fce00078efcff */
.L_x_35:
[----:B------:R-:W-:Y:S02]  /*34d0*/  IMAD.MOV.U32 R17, RZ, RZ, R9 ;  /* 0x000000ffff117224 */ /* 0x000fe400078e0009 */
[----:B------:R-:W-:-:S04]  /*34e0*/  IMAD.MOV.U32 R9, RZ, RZ, 0x0 ;  /* 0x00000000ff097424 */ /* 0x000fc800078e00ff */
[----:B------:R-:W-:Y:S05]  /*34f0*/  RET.REL.NODEC R8 `(_Z25haversine_distance_kerneliPKdS0_S0_S0_Pd) ;  /* 0xffffffc808c07950 */ /* 0x000fea0003c3ffff */
.L_x_42:
[----:B------:R-:W-:-:S00]  /*3500*/  BRA `(.L_x_42) ;  /* 0xfffffffc00fc7947 */ /* 0x000fc0000383ffff */
[----:B------:R-:W-:-:S00]  /*3510*/  NOP ;  /* 0x0000000000007918 */ /* 0x000fc00000000000 */
        /* <DEDUP_REMOVED lines=14> */
.L_x_45:


//--------------------- .nv.global.init           --------------------------
	.section	.nv.global.init,"aw",@progbits
	.align	16
.nv.global.init:
	.type		__cudart_sin_cos_coeffs,@object
	.size		__cudart_sin_cos_coeffs,(__cudart_i2opi_d - __cudart_sin_cos_coeffs)
__cudart_sin_cos_coeffs:
        /*0000*/ 	.byte	0x46, 0xd2, 0xb0, 0x2c, 0xf1, 0xe5, 0x5a, 0xbe, 0x92, 0xe3, 0xac, 0x69, 0xe3, 0x1d, 0xc7, 0x3e
        /*0010*/ 	.byte	0xa1, 0x62, 0xdb, 0x19, 0xa0, 0x01, 0x2a, 0xbf, 0x18, 0x08, 0x11, 0x11, 0x11, 0x11, 0x81, 0x3f
        /*0020*/ 	.byte	0x54, 0x55, 0x55, 0x55, 0x55, 0x55, 0xc5, 0xbf, 0x00, 0x00, 0x00, 0x00, 0x00, 0x00, 0x00, 0x00
        /*0030*/ 	.byte	0x00, 0x00, 0x00, 0x00, 0x00, 0x00, 0x00, 0x00, 0x64, 0x81, 0xfd, 0x20, 0x83, 0xff, 0xa8, 0xbd
        /*0040*/ 	.byte	0x28, 0x85, 0xef, 0xc1, 0xa7, 0xee, 0x21, 0x3e, 0xd9, 0xe6, 0x06, 0x8e, 0x4f, 0x7e, 0x92, 0xbe
        /*0050*/ 	.byte	0xe9, 0xbc, 0xdd, 0x19, 0xa0, 0x01, 0xfa, 0x3e, 0x47, 0x5d, 0xc1, 0x16, 0x6c, 0xc1, 0x56, 0xbf
        /*0060*/ 	.byte	0x51, 0x55, 0x55, 0x55, 0x55, 0x55, 0xa5, 0x3f, 0x00, 0x00, 0x00, 0x00, 0x00, 0x00, 0xe0, 0xbf
        /*0070*/ 	.byte	0x00, 0x00, 0x00, 0x00, 0x00, 0x00, 0xf0, 0x3f, 0x00, 0x00, 0x00, 0x00, 0x00, 0x00, 0x00, 0x00
	.type		__cudart_i2opi_d,@object
	.size		__cudart_i2opi_d,(.L_0 - __cudart_i2opi_d)
__cudart_i2opi_d:
        /* <DEDUP_REMOVED lines=9> */
.L_0:


//--------------------- .nv.shared.reserved.0     --------------------------
	.section	.nv.shared.reserved.0,"aw",@nobits
	.weak		__nv_reservedSMEM_offset_0_alias
	.size		__nv_reservedSMEM_offset_0_alias, 0, 64
	.other		__nv_reservedSMEM_offset_0_alias,@"STO_CUDA_RESERVED_SHARED STV_DEFAULT"
__nv_reservedSMEM_offset_0_alias:
	.zero		0
	.zero		64


//--------------------- .nv.constant0._Z25haversine_distance_kerneliPKdS0_S0_S0_Pd --------------------------
	.section	.nv.constant0._Z25haversine_distance_kerneliPKdS0_S0_S0_Pd,"a",@progbits
	.sectionflags	@""
	.align	4
.nv.constant0._Z25haversine_distance_kerneliPKdS0_S0_S0_Pd:
	.zero		944


//--------------------- SYMBOLS --------------------------

	.type		.nv.reservedSmem.offset0,@object
	.size		.nv.reservedSmem.offset0,0x4
